	.target	sm_103a

	.elftype	@"ET_EXEC"


//--------------------- .note.nv.tkinfo           --------------------------
	.section	.note.nv.tkinfo,"",@"SHT_NOTE"
	.sectionflags	@"SHF_NOTE_NV_TKINFO"
	.tkinfo
        /*0018*/ 	.word	0x00000002
        /*0030*/ 	.string	""
        /*0030*/ 	.string	"ptxas"
        /*0030*/ 	.string	"Cuda compilation tools, release 13.0, V13.0.88"
        /*0030*/ 	.string	"Build cuda_13.0.r13.0/compiler.36424714_0"
        /*0030*/ 	.string	"-arch sm_103a -m 64 "



//--------------------- .note.nv.cuinfo           --------------------------
	.section	.note.nv.cuinfo,"",@"SHT_NOTE"
	.sectionflags	@"SHF_NOTE_NV_CUINFO"
        /*0018*/ 	.short	0x0002
        /*001a*/ 	.short	0x0067
        /*001c*/ 	.short	0x0082
	.zero		2


//--------------------- .nv.info                  --------------------------
	.section	.nv.info,"",@"SHT_CUDA_INFO"
	.align	4


	//----- nvinfo : EIATTR_REGCOUNT
	.align		4
        /*0000*/ 	.byte	0x04, 0x2f
        /*0002*/ 	.short	(.L_11 - .L_10)
	.align		4
.L_10:
        /*0004*/ 	.word	index@(_ZN17fastertransformer23applyTemperaturePenaltyI7__half2EEvPT_PKS2_fiii)
        /*0008*/ 	.word	0x00000018


	//----- nvinfo : EIATTR_FRAME_SIZE
	.align		4
.L_11:
        /*000c*/ 	.byte	0x04, 0x11
        /*000e*/ 	.short	(.L_13 - .L_12)
	.align		4
.L_12:
        /*0010*/ 	.word	index@(_ZN17fastertransformer23applyTemperaturePenaltyI7__half2EEvPT_PKS2_fiii)
        /*0014*/ 	.word	0x00000000


	//----- nvinfo : EIATTR_REGCOUNT
	.align		4
.L_13:
        /*0018*/ 	.byte	0x04, 0x2f
        /*001a*/ 	.short	(.L_15 - .L_14)
	.align		4
.L_14:
        /*001c*/ 	.word	index@(_ZN17fastertransformer31batchApplyTemperaturePenalty_h2EP7__half2PKS0_PKfiii)
        /*0020*/ 	.word	0x00000018


	//----- nvinfo : EIATTR_FRAME_SIZE
	.align		4
.L_15:
        /*0024*/ 	.byte	0x04, 0x11
        /*0026*/ 	.short	(.L_17 - .L_16)
	.align		4
.L_16:
        /*0028*/ 	.word	index@(_ZN17fastertransformer31batchApplyTemperaturePenalty_h2EP7__half2PKS0_PKfiii)
        /*002c*/ 	.word	0x00000000


	//----- nvinfo : EIATTR_REGCOUNT
	.align		4
.L_17:
        /*0030*/ 	.byte	0x04, 0x2f
        /*0032*/ 	.short	(.L_19 - .L_18)
	.align		4
.L_18:
        /*0034*/ 	.word	index@(_ZN17fastertransformer23applyTemperaturePenaltyIfEEvPT_PKS1_fiii)
        /*0038*/ 	.word	0x00000014


	//----- nvinfo : EIATTR_FRAME_SIZE
	.align		4
.L_19:
        /*003c*/ 	.byte	0x04, 0x11
        /*003e*/ 	.short	(.L_21 - .L_20)
	.align		4
.L_20:
        /*0040*/ 	.word	index@(_ZN17fastertransformer23applyTemperaturePenaltyIfEEvPT_PKS1_fiii)
        /*0044*/ 	.word	0x00000000


	//----- nvinfo : EIATTR_REGCOUNT
	.align		4
.L_21:
        /*0048*/ 	.byte	0x04, 0x2f
        /*004a*/ 	.short	(.L_23 - .L_22)
	.align		4
.L_22:
        /*004c*/ 	.word	index@(_ZN17fastertransformer23applyTemperaturePenaltyI6__halfEEvPT_PKS2_fiii)
        /*0050*/ 	.word	0x00000011


	//----- nvinfo : EIATTR_FRAME_SIZE
	.align		4
.L_23:
        /*0054*/ 	.byte	0x04, 0x11
        /*0056*/ 	.short	(.L_25 - .L_24)
	.align		4
.L_24:
        /*0058*/ 	.word	index@(_ZN17fastertransformer23applyTemperaturePenaltyI6__halfEEvPT_PKS2_fiii)
        /*005c*/ 	.word	0x00000000


	//----- nvinfo : EIATTR_REGCOUNT
	.align		4
.L_25:
        /*0060*/ 	.byte	0x04, 0x2f
        /*0062*/ 	.short	(.L_27 - .L_26)
	.align		4
.L_26:
        /*0064*/ 	.word	index@(_ZN17fastertransformer28batchApplyTemperaturePenaltyIfEEvPT_PKS1_PKfiii)
        /*0068*/ 	.word	0x00000016


	//----- nvinfo : EIATTR_FRAME_SIZE
	.align		4
.L_27:
        /*006c*/ 	.byte	0x04, 0x11
        /*006e*/ 	.short	(.L_29 - .L_28)
	.align		4
.L_28:
        /*0070*/ 	.word	index@(_ZN17fastertransformer28batchApplyTemperaturePenaltyIfEEvPT_PKS1_PKfiii)
        /*0074*/ 	.word	0x00000000


	//----- nvinfo : EIATTR_REGCOUNT
	.align		4
.L_29:
        /*0078*/ 	.byte	0x04, 0x2f
        /*007a*/ 	.short	(.L_31 - .L_30)
	.align		4
.L_30:
        /*007c*/ 	.word	index@(_ZN17fastertransformer28batchApplyTemperaturePenaltyI6__halfEEvPT_PKS2_PKfiii)
        /*0080*/ 	.word	0x00000018


	//----- nvinfo : EIATTR_FRAME_SIZE
	.align		4
.L_31:
        /*0084*/ 	.byte	0x04, 0x11
        /*0086*/ 	.short	(.L_33 - .L_32)
	.align		4
.L_32:
        /*0088*/ 	.word	index@(_ZN17fastertransformer28batchApplyTemperaturePenaltyI6__halfEEvPT_PKS2_PKfiii)
        /*008c*/ 	.word	0x00000000


	//----- nvinfo : EIATTR_REGCOUNT
	.align		4
.L_33:
        /*0090*/ 	.byte	0x04, 0x2f
        /*0092*/ 	.short	(.L_35 - .L_34)
	.align		4
.L_34:
        /*0094*/ 	.word	index@(_ZN17fastertransformer22applyRepetitionPenaltyIfLNS_21RepetitionPenaltyTypeE0EEEvPT_fPKiPiiiiiS5_ii)
        /*0098*/ 	.word	0x00000015


	//----- nvinfo : EIATTR_FRAME_SIZE
	.align		4
.L_35:
        /*009c*/ 	.byte	0x04, 0x11
        /*009e*/ 	.short	(.L_37 - .L_36)
	.align		4
.L_36:
        /*00a0*/ 	.word	index@(_ZN17fastertransformer22applyRepetitionPenaltyIfLNS_21RepetitionPenaltyTypeE0EEEvPT_fPKiPiiiiiS5_ii)
        /*00a4*/ 	.word	0x00000000


	//----- nvinfo : EIATTR_REGCOUNT
	.align		4
.L_37:
        /*00a8*/ 	.byte	0x04, 0x2f
        /*00aa*/ 	.short	(.L_39 - .L_38)
	.align		4
.L_38:
        /*00ac*/ 	.word	index@(_ZN17fastertransformer22applyRepetitionPenaltyIfLNS_21RepetitionPenaltyTypeE1EEEvPT_fPKiPiiiiiS5_ii)
        /*00b0*/ 	.word	0x00000015


	//----- nvinfo : EIATTR_FRAME_SIZE
	.align		4
.L_39:
        /*00b4*/ 	.byte	0x04, 0x11
        /*00b6*/ 	.short	(.L_41 - .L_40)
	.align		4
.L_40:
        /*00b8*/ 	.word	index@(_ZN17fastertransformer22applyRepetitionPenaltyIfLNS_21RepetitionPenaltyTypeE1EEEvPT_fPKiPiiiiiS5_ii)
        /*00bc*/ 	.word	0x00000000


	//----- nvinfo : EIATTR_REGCOUNT
	.align		4
.L_41:
        /*00c0*/ 	.byte	0x04, 0x2f
        /*00c2*/ 	.short	(.L_43 - .L_42)
	.align		4
.L_42:
        /*00c4*/ 	.word	index@(_ZN17fastertransformer22applyRepetitionPenaltyI6__halfLNS_21RepetitionPenaltyTypeE0EEEvPT_fPKiPiiiiiS6_ii)
        /*00c8*/ 	.word	0x00000015


	//----- nvinfo : EIATTR_FRAME_SIZE
	.align		4
.L_43:
        /*00cc*/ 	.byte	0x04, 0x11
        /*00ce*/ 	.short	(.L_45 - .L_44)
	.align		4
.L_44:
        /*00d0*/ 	.word	index@(_ZN17fastertransformer22applyRepetitionPenaltyI6__halfLNS_21RepetitionPenaltyTypeE0EEEvPT_fPKiPiiiiiS6_ii)
        /*00d4*/ 	.word	0x00000000


	//----- nvinfo : EIATTR_REGCOUNT
	.align		4
.L_45:
        /*00d8*/ 	.byte	0x04, 0x2f
        /*00da*/ 	.short	(.L_47 - .L_46)
	.align		4
.L_46:
        /*00dc*/ 	.word	index@(_ZN17fastertransformer22applyRepetitionPenaltyI6__halfLNS_21RepetitionPenaltyTypeE1EEEvPT_fPKiPiiiiiS6_ii)
        /*00e0*/ 	.word	0x00000017


	//----- nvinfo : EIATTR_FRAME_SIZE
	.align		4
.L_47:
        /*00e4*/ 	.byte	0x04, 0x11
        /*00e6*/ 	.short	(.L_49 - .L_48)
	.align		4
.L_48:
        /*00e8*/ 	.word	index@(_ZN17fastertransformer22applyRepetitionPenaltyI6__halfLNS_21RepetitionPenaltyTypeE1EEEvPT_fPKiPiiiiiS6_ii)
        /*00ec*/ 	.word	0x00000000


	//----- nvinfo : EIATTR_REGCOUNT
	.align		4
.L_49:
        /*00f0*/ 	.byte	0x04, 0x2f
        /*00f2*/ 	.short	(.L_51 - .L_50)
	.align		4
.L_50:
        /*00f4*/ 	.word	index@(_ZN17fastertransformer27batchApplyRepetitionPenaltyIfLNS_21RepetitionPenaltyTypeE0EEEvPT_PKfPKiiiS7_ii)
        /*00f8*/ 	.word	0x00000020


	//----- nvinfo : EIATTR_FRAME_SIZE
	.align		4
.L_51:
        /*00fc*/ 	.byte	0x04, 0x11
        /*00fe*/ 	.short	(.L_53 - .L_52)
	.align		4
.L_52:
        /*0100*/ 	.word	index@(_ZN17fastertransformer27batchApplyRepetitionPenaltyIfLNS_21RepetitionPenaltyTypeE0EEEvPT_PKfPKiiiS7_ii)
        /*0104*/ 	.word	0x00000000


	//----- nvinfo : EIATTR_REGCOUNT
	.align		4
.L_53:
        /*0108*/ 	.byte	0x04, 0x2f
        /*010a*/ 	.short	(.L_55 - .L_54)
	.align		4
.L_54:
        /*010c*/ 	.word	index@(_ZN17fastertransformer27batchApplyRepetitionPenaltyIfLNS_21RepetitionPenaltyTypeE1EEEvPT_PKfPKiiiS7_ii)
        /*0110*/ 	.word	0x00000020


	//----- nvinfo : EIATTR_FRAME_SIZE
	.align		4
.L_55:
        /*0114*/ 	.byte	0x04, 0x11
        /*0116*/ 	.short	(.L_57 - .L_56)
	.align		4
.L_56:
        /*0118*/ 	.word	index@(_ZN17fastertransformer27batchApplyRepetitionPenaltyIfLNS_21RepetitionPenaltyTypeE1EEEvPT_PKfPKiiiS7_ii)
        /*011c*/ 	.word	0x00000000


	//----- nvinfo : EIATTR_REGCOUNT
	.align		4
.L_57:
        /*0120*/ 	.byte	0x04, 0x2f
        /*0122*/ 	.short	(.L_59 - .L_58)
	.align		4
.L_58:
        /*0124*/ 	.word	index@(_ZN17fastertransformer27batchApplyRepetitionPenaltyI6__halfLNS_21RepetitionPenaltyTypeE0EEEvPT_PKfPKiiiS8_ii)
        /*0128*/ 	.word	0x00000020


	//----- nvinfo : EIATTR_FRAME_SIZE
	.align		4
.L_59:
        /*012c*/ 	.byte	0x04, 0x11
        /*012e*/ 	.short	(.L_61 - .L_60)
	.align		4
.L_60:
        /*0130*/ 	.word	index@(_ZN17fastertransformer27batchApplyRepetitionPenaltyI6__halfLNS_21RepetitionPenaltyTypeE0EEEvPT_PKfPKiiiS8_ii)
        /*0134*/ 	.word	0x00000000


	//----- nvinfo : EIATTR_REGCOUNT
	.align		4
.L_61:
        /*0138*/ 	.byte	0x04, 0x2f
        /*013a*/ 	.short	(.L_63 - .L_62)
	.align		4
.L_62:
        /*013c*/ 	.word	index@(_ZN17fastertransformer27batchApplyRepetitionPenaltyI6__halfLNS_21RepetitionPenaltyTypeE1EEEvPT_PKfPKiiiS8_ii)
        /*0140*/ 	.word	0x00000020


	//----- nvinfo : EIATTR_FRAME_SIZE
	.align		4
.L_63:
        /*0144*/ 	.byte	0x04, 0x11
        /*0146*/ 	.short	(.L_65 - .L_64)
	.align		4
.L_64:
        /*0148*/ 	.word	index@(_ZN17fastertransformer27batchApplyRepetitionPenaltyI6__halfLNS_21RepetitionPenaltyTypeE1EEEvPT_PKfPKiiiS8_ii)
        /*014c*/ 	.word	0x00000000


	//----- nvinfo : EIATTR_REGCOUNT
	.align		4
.L_65:
        /*0150*/ 	.byte	0x04, 0x2f
        /*0152*/ 	.short	(.L_67 - .L_66)
	.align		4
.L_66:
        /*0154*/ 	.word	index@(_ZN17fastertransformer26batchApplyMinLengthPenaltyIfEEvPT_PKiS4_S4_ii)
        /*0158*/ 	.word	0x0000000c


	//----- nvinfo : EIATTR_FRAME_SIZE
	.align		4
.L_67:
        /*015c*/ 	.byte	0x04, 0x11
        /*015e*/ 	.short	(.L_69 - .L_68)
	.align		4
.L_68:
        /*0160*/ 	.word	index@(_ZN17fastertransformer26batchApplyMinLengthPenaltyIfEEvPT_PKiS4_S4_ii)
        /*0164*/ 	.word	0x00000000


	//----- nvinfo : EIATTR_REGCOUNT
	.align		4
.L_69:
        /*0168*/ 	.byte	0x04, 0x2f
        /*016a*/ 	.short	(.L_71 - .L_70)
	.align		4
.L_70:
        /*016c*/ 	.word	index@(_ZN17fastertransformer26batchApplyMinLengthPenaltyI6__halfEEvPT_PKiS5_S5_ii)
        /*0170*/ 	.word	0x0000000c


	//----- nvinfo : EIATTR_FRAME_SIZE
	.align		4
.L_71:
        /*0174*/ 	.byte	0x04, 0x11
        /*0176*/ 	.short	(.L_73 - .L_72)
	.align		4
.L_72:
        /*0178*/ 	.word	index@(_ZN17fastertransformer26batchApplyMinLengthPenaltyI6__halfEEvPT_PKiS5_S5_ii)
        /*017c*/ 	.word	0x00000000


	//----- nvinfo : EIATTR_MIN_STACK_SIZE
	.align		4
.L_73:
        /*0180*/ 	.byte	0x04, 0x12
        /*0182*/ 	.short	(.L_75 - .L_74)
	.align		4
.L_74:
        /*0184*/ 	.word	index@(_ZN17fastertransformer26batchApplyMinLengthPenaltyI6__halfEEvPT_PKiS5_S5_ii)
        /*0188*/ 	.word	0x00000000


	//----- nvinfo : EIATTR_MIN_STACK_SIZE
	.align		4
.L_75:
        /*018c*/ 	.byte	0x04, 0x12
        /*018e*/ 	.short	(.L_77 - .L_76)
	.align		4
.L_76:
        /*0190*/ 	.word	index@(_ZN17fastertransformer26batchApplyMinLengthPenaltyIfEEvPT_PKiS4_S4_ii)
        /*0194*/ 	.word	0x00000000


	//----- nvinfo : EIATTR_MIN_STACK_SIZE
	.align		4
.L_77:
        /*0198*/ 	.byte	0x04, 0x12
        /*019a*/ 	.short	(.L_79 - .L_78)
	.align		4
.L_78:
        /*019c*/ 	.word	index@(_ZN17fastertransformer27batchApplyRepetitionPenaltyI6__halfLNS_21RepetitionPenaltyTypeE1EEEvPT_PKfPKiiiS8_ii)
        /*01a0*/ 	.word	0x00000000


	//----- nvinfo : EIATTR_MIN_STACK_SIZE
	.align		4
.L_79:
        /*01a4*/ 	.byte	0x04, 0x12
        /*01a6*/ 	.short	(.L_81 - .L_80)
	.align		4
.L_80:
        /*01a8*/ 	.word	index@(_ZN17fastertransformer27batchApplyRepetitionPenaltyI6__halfLNS_21RepetitionPenaltyTypeE0EEEvPT_PKfPKiiiS8_ii)
        /*01ac*/ 	.word	0x00000000


	//----- nvinfo : EIATTR_MIN_STACK_SIZE
	.align		4
.L_81:
        /*01b0*/ 	.byte	0x04, 0x12
        /*01b2*/ 	.short	(.L_83 - .L_82)
	.align		4
.L_82:
        /*01b4*/ 	.word	index@(_ZN17fastertransformer27batchApplyRepetitionPenaltyIfLNS_21RepetitionPenaltyTypeE1EEEvPT_PKfPKiiiS7_ii)
        /*01b8*/ 	.word	0x00000000


	//----- nvinfo : EIATTR_MIN_STACK_SIZE
	.align		4
.L_83:
        /*01bc*/ 	.byte	0x04, 0x12
        /*01be*/ 	.short	(.L_85 - .L_84)
	.align		4
.L_84:
        /*01c0*/ 	.word	index@(_ZN17fastertransformer27batchApplyRepetitionPenaltyIfLNS_21RepetitionPenaltyTypeE0EEEvPT_PKfPKiiiS7_ii)
        /*01c4*/ 	.word	0x00000000


	//----- nvinfo : EIATTR_MIN_STACK_SIZE
	.align		4
.L_85:
        /*01c8*/ 	.byte	0x04, 0x12
        /*01ca*/ 	.short	(.L_87 - .L_86)
	.align		4
.L_86:
        /*01cc*/ 	.word	index@(_ZN17fastertransformer22applyRepetitionPenaltyI6__halfLNS_21RepetitionPenaltyTypeE1EEEvPT_fPKiPiiiiiS6_ii)
        /*01d0*/ 	.word	0x00000000


	//----- nvinfo : EIATTR_MIN_STACK_SIZE
	.align		4
.L_87:
        /*01d4*/ 	.byte	0x04, 0x12
        /*01d6*/ 	.short	(.L_89 - .L_88)
	.align		4
.L_88:
        /*01d8*/ 	.word	index@(_ZN17fastertransformer22applyRepetitionPenaltyI6__halfLNS_21RepetitionPenaltyTypeE0EEEvPT_fPKiPiiiiiS6_ii)
        /*01dc*/ 	.word	0x00000000


	//----- nvinfo : EIATTR_MIN_STACK_SIZE
	.align		4
.L_89:
        /*01e0*/ 	.byte	0x04, 0x12
        /*01e2*/ 	.short	(.L_91 - .L_90)
	.align		4
.L_90:
        /*01e4*/ 	.word	index@(_ZN17fastertransformer22applyRepetitionPenaltyIfLNS_21RepetitionPenaltyTypeE1EEEvPT_fPKiPiiiiiS5_ii)
        /*01e8*/ 	.word	0x00000000


	//----- nvinfo : EIATTR_MIN_STACK_SIZE
	.align		4
.L_91:
        /*01ec*/ 	.byte	0x04, 0x12
        /*01ee*/ 	.short	(.L_93 - .L_92)
	.align		4
.L_92:
        /*01f0*/ 	.word	index@(_ZN17fastertransformer22applyRepetitionPenaltyIfLNS_21RepetitionPenaltyTypeE0EEEvPT_fPKiPiiiiiS5_ii)
        /*01f4*/ 	.word	0x00000000


	//----- nvinfo : EIATTR_MIN_STACK_SIZE
	.align		4
.L_93:
        /*01f8*/ 	.byte	0x04, 0x12
        /*01fa*/ 	.short	(.L_95 - .L_94)
	.align		4
.L_94:
        /*01fc*/ 	.word	index@(_ZN17fastertransformer28batchApplyTemperaturePenaltyI6__halfEEvPT_PKS2_PKfiii)
        /*0200*/ 	.word	0x00000000


	//----- nvinfo : EIATTR_MIN_STACK_SIZE
	.align		4
.L_95:
        /*0204*/ 	.byte	0x04, 0x12
        /*0206*/ 	.short	(.L_97 - .L_96)
	.align		4
.L_96:
        /*0208*/ 	.word	index@(_ZN17fastertransformer28batchApplyTemperaturePenaltyIfEEvPT_PKS1_PKfiii)
        /*020c*/ 	.word	0x00000000


	//----- nvinfo : EIATTR_MIN_STACK_SIZE
	.align		4
.L_97:
        /*0210*/ 	.byte	0x04, 0x12
        /*0212*/ 	.short	(.L_99 - .L_98)
	.align		4
.L_98:
        /*0214*/ 	.word	index@(_ZN17fastertransformer23applyTemperaturePenaltyI6__halfEEvPT_PKS2_fiii)
        /*0218*/ 	.word	0x00000000


	//----- nvinfo : EIATTR_MIN_STACK_SIZE
	.align		4
.L_99:
        /*021c*/ 	.byte	0x04, 0x12
        /*021e*/ 	.short	(.L_101 - .L_100)
	.align		4
.L_100:
        /*0220*/ 	.word	index@(_ZN17fastertransformer23applyTemperaturePenaltyIfEEvPT_PKS1_fiii)
        /*0224*/ 	.word	0x00000000


	//----- nvinfo : EIATTR_MIN_STACK_SIZE
	.align		4
.L_101:
        /*0228*/ 	.byte	0x04, 0x12
        /*022a*/ 	.short	(.L_103 - .L_102)
	.align		4
.L_102:
        /*022c*/ 	.word	index@(_ZN17fastertransformer31batchApplyTemperaturePenalty_h2EP7__half2PKS0_PKfiii)
        /*0230*/ 	.word	0x00000000


	//----- nvinfo : EIATTR_MIN_STACK_SIZE
	.align		4
.L_103:
        /*0234*/ 	.byte	0x04, 0x12
        /*0236*/ 	.short	(.L_105 - .L_104)
	.align		4
.L_104:
        /*0238*/ 	.word	index@(_ZN17fastertransformer23applyTemperaturePenaltyI7__half2EEvPT_PKS2_fiii)
        /*023c*/ 	.word	0x00000000
.L_105:


//--------------------- .nv.compat                --------------------------
	.section	.nv.compat,"",@"SHT_CUDA_COMPAT_INFO"
	.align	4
        /*0000*/ 	.byte	0x02, 0x09, 0x01, 0x00, 0x02, 0x02, 0x01, 0x00, 0x02, 0x05, 0x05, 0x00, 0x03, 0x07, 0x01, 0x01
        /*0010*/ 	.byte	0x02, 0x03, 0x00, 0x00, 0x02, 0x06, 0x01, 0x00, 0x04, 0x0b, 0x08, 0x00, 0x00, 0x00, 0x00, 0x00
        /*0020*/ 	.byte	0x00, 0x00, 0x00, 0x00


//--------------------- .nv.info._ZN17fastertransformer26batchApplyMinLengthPenaltyI6__halfEEvPT_PKiS5_S5_ii --------------------------
	.section	.nv.info._ZN17fastertransformer26batchApplyMinLengthPenaltyI6__halfEEvPT_PKiS5_S5_ii,"",@"SHT_CUDA_INFO"
	.sectionflags	@""
	.align	4


	//----- nvinfo : EIATTR_CUDA_API_VERSION
	.align		4
        /*0000*/ 	.byte	0x04, 0x37
        /*0002*/ 	.short	(.L_107 - .L_106)
.L_106:
        /*0004*/ 	.word	0x00000082


	//----- nvinfo : EIATTR_KPARAM_INFO
	.align		4
.L_107:
        /*0008*/ 	.byte	0x04, 0x17
        /*000a*/ 	.short	(.L_109 - .L_108)
.L_108:
        /*000c*/ 	.word	0x00000000
        /*0010*/ 	.short	0x0005
        /*0012*/ 	.short	0x0024
        /*0014*/ 	.byte	0x00, 0xf0, 0x11, 0x00


	//----- nvinfo : EIATTR_KPARAM_INFO
	.align		4
.L_109:
        /*0018*/ 	.byte	0x04, 0x17
        /*001a*/ 	.short	(.L_111 - .L_110)
.L_110:
        /*001c*/ 	.word	0x00000000
        /*0020*/ 	.short	0x0004
        /*0022*/ 	.short	0x0020
        /*0024*/ 	.byte	0x00, 0xf0, 0x11, 0x00


	//----- nvinfo : EIATTR_KPARAM_INFO
	.align		4
.L_111:
        /*0028*/ 	.byte	0x04, 0x17
        /*002a*/ 	.short	(.L_113 - .L_112)
.L_112:
        /*002c*/ 	.word	0x00000000
        /*0030*/ 	.short	0x0003
        /*0032*/ 	.short	0x0018
        /*0034*/ 	.byte	0x00, 0xf5, 0x21, 0x00


	//----- nvinfo : EIATTR_KPARAM_INFO
	.align		4
.L_113:
        /*0038*/ 	.byte	0x04, 0x17
        /*003a*/ 	.short	(.L_115 - .L_114)
.L_114:
        /*003c*/ 	.word	0x00000000
        /*0040*/ 	.short	0x0002
        /*0042*/ 	.short	0x0010
        /*0044*/ 	.byte	0x00, 0xf5, 0x21, 0x00


	//----- nvinfo : EIATTR_KPARAM_INFO
	.align		4
.L_115:
        /*0048*/ 	.byte	0x04, 0x17
        /*004a*/ 	.short	(.L_117 - .L_116)
.L_116:
        /*004c*/ 	.word	0x00000000
        /*0050*/ 	.short	0x0001
        /*0052*/ 	.short	0x0008
        /*0054*/ 	.byte	0x00, 0xf5, 0x21, 0x00


	//----- nvinfo : EIATTR_KPARAM_INFO
	.align		4
.L_117:
        /*0058*/ 	.byte	0x04, 0x17
        /*005a*/ 	.short	(.L_119 - .L_118)
.L_118:
        /*005c*/ 	.word	0x00000000
        /*0060*/ 	.short	0x0000
        /*0062*/ 	.short	0x0000
        /*0064*/ 	.byte	0x00, 0xf5, 0x21, 0x00


	//----- nvinfo : EIATTR_SPARSE_MMA_MASK
	.align		4
.L_119:
        /*0068*/ 	.byte	0x03, 0x50
        /*006a*/ 	.short	0x0000


	//----- nvinfo : EIATTR_MAXREG_COUNT
	.align		4
        /*006c*/ 	.byte	0x03, 0x1b
        /*006e*/ 	.short	0x00ff


	//----- nvinfo : EIATTR_MERCURY_ISA_VERSION
	.align		4
        /*0070*/ 	.byte	0x03, 0x5f
        /*0072*/ 	.short	0x0101


	//----- nvinfo : EIATTR_VRC_CTA_INIT_COUNT
	.align		4
        /*0074*/ 	.byte	0x02, 0x4a
	.zero		1
	.zero		1


	//----- nvinfo : EIATTR_EXIT_INSTR_OFFSETS
	.align		4
        /*0078*/ 	.byte	0x04, 0x1c
        /*007a*/ 	.short	(.L_121 - .L_120)


	//   ....[0]....
.L_120:
        /*007c*/ 	.word	0x000000f0


	//   ....[1]....
        /*0080*/ 	.word	0x00000190


	//----- nvinfo : EIATTR_CBANK_PARAM_SIZE
	.align		4
.L_121:
        /*0084*/ 	.byte	0x03, 0x19
        /*0086*/ 	.short	0x0028


	//----- nvinfo : EIATTR_PARAM_CBANK
	.align		4
        /*0088*/ 	.byte	0x04, 0x0a
        /*008a*/ 	.short	(.L_123 - .L_122)
	.align		4
.L_122:
        /*008c*/ 	.word	index@(.nv.constant0._ZN17fastertransformer26batchApplyMinLengthPenaltyI6__halfEEvPT_PKiS5_S5_ii)
        /*0090*/ 	.short	0x0380
        /*0092*/ 	.short	0x0028


	//----- nvinfo : EIATTR_SW_WAR
	.align		4
.L_123:
        /*0094*/ 	.byte	0x04, 0x36
        /*0096*/ 	.short	(.L_125 - .L_124)
.L_124:
        /*0098*/ 	.word	0x00000008
.L_125:


//--------------------- .nv.info._ZN17fastertransformer26batchApplyMinLengthPenaltyIfEEvPT_PKiS4_S4_ii --------------------------
	.section	.nv.info._ZN17fastertransformer26batchApplyMinLengthPenaltyIfEEvPT_PKiS4_S4_ii,"",@"SHT_CUDA_INFO"
	.sectionflags	@""
	.align	4


	//----- nvinfo : EIATTR_CUDA_API_VERSION
	.align		4
        /*0000*/ 	.byte	0x04, 0x37
        /*0002*/ 	.short	(.L_127 - .L_126)
.L_126:
        /*0004*/ 	.word	0x00000082


	//----- nvinfo : EIATTR_KPARAM_INFO
	.align		4
.L_127:
        /*0008*/ 	.byte	0x04, 0x17
        /*000a*/ 	.short	(.L_129 - .L_128)
.L_128:
        /*000c*/ 	.word	0x00000000
        /*0010*/ 	.short	0x0005
        /*0012*/ 	.short	0x0024
        /*0014*/ 	.byte	0x00, 0xf0, 0x11, 0x00


	//----- nvinfo : EIATTR_KPARAM_INFO
	.align		4
.L_129:
        /*0018*/ 	.byte	0x04, 0x17
        /*001a*/ 	.short	(.L_131 - .L_130)
.L_130:
        /*001c*/ 	.word	0x00000000
        /*0020*/ 	.short	0x0004
        /*0022*/ 	.short	0x0020
        /*0024*/ 	.byte	0x00, 0xf0, 0x11, 0x00


	//----- nvinfo : EIATTR_KPARAM_INFO
	.align		4
.L_131:
        /*0028*/ 	.byte	0x04, 0x17
        /*002a*/ 	.short	(.L_133 - .L_132)
.L_132:
        /*002c*/ 	.word	0x00000000
        /*0030*/ 	.short	0x0003
        /*0032*/ 	.short	0x0018
        /*0034*/ 	.byte	0x00, 0xf5, 0x21, 0x00


	//----- nvinfo : EIATTR_KPARAM_INFO
	.align		4
.L_133:
        /*0038*/ 	.byte	0x04, 0x17
        /*003a*/ 	.short	(.L_135 - .L_134)
.L_134:
        /*003c*/ 	.word	0x00000000
        /*0040*/ 	.short	0x0002
        /*0042*/ 	.short	0x0010
        /*0044*/ 	.byte	0x00, 0xf5, 0x21, 0x00


	//----- nvinfo : EIATTR_KPARAM_INFO
	.align		4
.L_135:
        /*0048*/ 	.byte	0x04, 0x17
        /*004a*/ 	.short	(.L_137 - .L_136)
.L_136:
        /*004c*/ 	.word	0x00000000
        /*0050*/ 	.short	0x0001
        /*0052*/ 	.short	0x0008
        /*0054*/ 	.byte	0x00, 0xf5, 0x21, 0x00


	//----- nvinfo : EIATTR_KPARAM_INFO
	.align		4
.L_137:
        /*0058*/ 	.byte	0x04, 0x17
        /*005a*/ 	.short	(.L_139 - .L_138)
.L_138:
        /*005c*/ 	.word	0x00000000
        /*0060*/ 	.short	0x0000
        /*0062*/ 	.short	0x0000
        /*0064*/ 	.byte	0x00, 0xf5, 0x21, 0x00


	//----- nvinfo : EIATTR_SPARSE_MMA_MASK
	.align		4
.L_139:
        /*0068*/ 	.byte	0x03, 0x50
        /*006a*/ 	.short	0x0000


	//----- nvinfo : EIATTR_MAXREG_COUNT
	.align		4
        /*006c*/ 	.byte	0x03, 0x1b
        /*006e*/ 	.short	0x00ff


	//----- nvinfo : EIATTR_MERCURY_ISA_VERSION
	.align		4
        /*0070*/ 	.byte	0x03, 0x5f
        /*0072*/ 	.short	0x0101


	//----- nvinfo : EIATTR_VRC_CTA_INIT_COUNT
	.align		4
        /*0074*/ 	.byte	0x02, 0x4a
	.zero		1
	.zero		1


	//----- nvinfo : EIATTR_EXIT_INSTR_OFFSETS
	.align		4
        /*0078*/ 	.byte	0x04, 0x1c
        /*007a*/ 	.short	(.L_141 - .L_140)


	//   ....[0]....
.L_140:
        /*007c*/ 	.word	0x000000f0


	//   ....[1]....
        /*0080*/ 	.word	0x00000190


	//----- nvinfo : EIATTR_CBANK_PARAM_SIZE
	.align		4
.L_141:
        /*0084*/ 	.byte	0x03, 0x19
        /*0086*/ 	.short	0x0028


	//----- nvinfo : EIATTR_PARAM_CBANK
	.align		4
        /*0088*/ 	.byte	0x04, 0x0a
        /*008a*/ 	.short	(.L_143 - .L_142)
	.align		4
.L_142:
        /*008c*/ 	.word	index@(.nv.constant0._ZN17fastertransformer26batchApplyMinLengthPenaltyIfEEvPT_PKiS4_S4_ii)
        /*0090*/ 	.short	0x0380
        /*0092*/ 	.short	0x0028


	//----- nvinfo : EIATTR_SW_WAR
	.align		4
.L_143:
        /*0094*/ 	.byte	0x04, 0x36
        /*0096*/ 	.short	(.L_145 - .L_144)
.L_144:
        /*0098*/ 	.word	0x00000008
.L_145:


//--------------------- .nv.info._ZN17fastertransformer27batchApplyRepetitionPenaltyI6__halfLNS_21RepetitionPenaltyTypeE1EEEvPT_PKfPKiiiS8_ii --------------------------
	.section	.nv.info._ZN17fastertransformer27batchApplyRepetitionPenaltyI6__halfLNS_21RepetitionPenaltyTypeE1EEEvPT_PKfPKiiiS8_ii,"",@"SHT_CUDA_INFO"
	.sectionflags	@""
	.align	4


	//----- nvinfo : EIATTR_CUDA_API_VERSION
	.align		4
        /*0000*/ 	.byte	0x04, 0x37
        /*0002*/ 	.short	(.L_147 - .L_146)
.L_146:
        /*0004*/ 	.word	0x00000082


	//----- nvinfo : EIATTR_KPARAM_INFO
	.align		4
.L_147:
        /*0008*/ 	.byte	0x04, 0x17
        /*000a*/ 	.short	(.L_149 - .L_148)
.L_148:
        /*000c*/ 	.word	0x00000000
        /*0010*/ 	.short	0x0007
        /*0012*/ 	.short	0x002c
        /*0014*/ 	.byte	0x00, 0xf0, 0x11, 0x00


	//----- nvinfo : EIATTR_KPARAM_INFO
	.align		4
.L_149:
        /*0018*/ 	.byte	0x04, 0x17
        /*001a*/ 	.short	(.L_151 - .L_150)
.L_150:
        /*001c*/ 	.word	0x00000000
        /*0020*/ 	.short	0x0006
        /*0022*/ 	.short	0x0028
        /*0024*/ 	.byte	0x00, 0xf0, 0x11, 0x00


	//----- nvinfo : EIATTR_KPARAM_INFO
	.align		4
.L_151:
        /*0028*/ 	.byte	0x04, 0x17
        /*002a*/ 	.short	(.L_153 - .L_152)
.L_152:
        /*002c*/ 	.word	0x00000000
        /*0030*/ 	.short	0x0005
        /*0032*/ 	.short	0x0020
        /*0034*/ 	.byte	0x00, 0xf5, 0x21, 0x00


	//----- nvinfo : EIATTR_KPARAM_INFO
	.align		4
.L_153:
        /*0038*/ 	.byte	0x04, 0x17
        /*003a*/ 	.short	(.L_155 - .L_154)
.L_154:
        /*003c*/ 	.word	0x00000000
        /*0040*/ 	.short	0x0004
        /*0042*/ 	.short	0x001c
        /*0044*/ 	.byte	0x00, 0xf0, 0x11, 0x00


	//----- nvinfo : EIATTR_KPARAM_INFO
	.align		4
.L_155:
        /*0048*/ 	.byte	0x04, 0x17
        /*004a*/ 	.short	(.L_157 - .L_156)
.L_156:
        /*004c*/ 	.word	0x00000000
        /*0050*/ 	.short	0x0003
        /*0052*/ 	.short	0x0018
        /*0054*/ 	.byte	0x00, 0xf0, 0x11, 0x00


	//----- nvinfo : EIATTR_KPARAM_INFO
	.align		4
.L_157:
        /*0058*/ 	.byte	0x04, 0x17
        /*005a*/ 	.short	(.L_159 - .L_158)
.L_158:
        /*005c*/ 	.word	0x00000000
        /*0060*/ 	.short	0x0002
        /*0062*/ 	.short	0x0010
        /*0064*/ 	.byte	0x00, 0xf5, 0x21, 0x00


	//----- nvinfo : EIATTR_KPARAM_INFO
	.align		4
.L_159:
        /*0068*/ 	.byte	0x04, 0x17
        /*006a*/ 	.short	(.L_161 - .L_160)
.L_160:
        /*006c*/ 	.word	0x00000000
        /*0070*/ 	.short	0x0001
        /*0072*/ 	.short	0x0008
        /*0074*/ 	.byte	0x00, 0xf5, 0x21, 0x00


	//----- nvinfo : EIATTR_KPARAM_INFO
	.align		4
.L_161:
        /*0078*/ 	.byte	0x04, 0x17
        /*007a*/ 	.short	(.L_163 - .L_162)
.L_162:
        /*007c*/ 	.word	0x00000000
        /*0080*/ 	.short	0x0000
        /*0082*/ 	.short	0x0000
        /*0084*/ 	.byte	0x00, 0xf5, 0x21, 0x00


	//----- nvinfo : EIATTR_SPARSE_MMA_MASK
	.align		4
.L_163:
        /*0088*/ 	.byte	0x03, 0x50
        /*008a*/ 	.short	0x0000


	//----- nvinfo : EIATTR_MAXREG_COUNT
	.align		4
        /*008c*/ 	.byte	0x03, 0x1b
        /*008e*/ 	.short	0x00ff


	//----- nvinfo : EIATTR_NUM_BARRIERS
	.align		4
        /*0090*/ 	.byte	0x02, 0x4c
        /*0092*/ 	.byte	0x01
	.zero		1


	//----- nvinfo : EIATTR_EXTERNS
	.align		4
        /*0094*/ 	.byte	0x04, 0x0f
        /*0096*/ 	.short	(.L_165 - .L_164)


	//   ....[0]....
	.align		4
.L_164:
        /*0098*/ 	.word	index@(__assertfail)


	//----- nvinfo : EIATTR_MERCURY_ISA_VERSION
	.align		4
.L_165:
        /*009c*/ 	.byte	0x03, 0x5f
        /*009e*/ 	.short	0x0101


	//----- nvinfo : EIATTR_VRC_CTA_INIT_COUNT
	.align		4
        /*00a0*/ 	.byte	0x02, 0x4a
	.zero		1
	.zero		1


	//----- nvinfo : EIATTR_SYSCALL_OFFSETS
	.align		4
        /*00a4*/ 	.byte	0x04, 0x46
        /*00a6*/ 	.short	(.L_167 - .L_166)


	//   ....[0]....
.L_166:
        /*00a8*/ 	.word	0x000003b0


	//----- nvinfo : EIATTR_EXIT_INSTR_OFFSETS
	.align		4
.L_167:
        /*00ac*/ 	.byte	0x04, 0x1c
        /*00ae*/ 	.short	(.L_169 - .L_168)


	//   ....[0]....
.L_168:
        /*00b0*/ 	.word	0x00000530


	//   ....[1]....
        /*00b4*/ 	.word	0x00000620


	//----- nvinfo : EIATTR_CRS_STACK_SIZE
	.align		4
.L_169:
        /*00b8*/ 	.byte	0x04, 0x1e
        /*00ba*/ 	.short	(.L_171 - .L_170)
.L_170:
        /*00bc*/ 	.word	0x00000000


	//----- nvinfo : EIATTR_CBANK_PARAM_SIZE
	.align		4
.L_171:
        /*00c0*/ 	.byte	0x03, 0x19
        /*00c2*/ 	.short	0x0030


	//----- nvinfo : EIATTR_PARAM_CBANK
	.align		4
        /*00c4*/ 	.byte	0x04, 0x0a
        /*00c6*/ 	.short	(.L_173 - .L_172)
	.align		4
.L_172:
        /*00c8*/ 	.word	index@(.nv.constant0._ZN17fastertransformer27batchApplyRepetitionPenaltyI6__halfLNS_21RepetitionPenaltyTypeE1EEEvPT_PKfPKiiiS8_ii)
        /*00cc*/ 	.short	0x0380
        /*00ce*/ 	.short	0x0030


	//----- nvinfo : EIATTR_SW_WAR
	.align		4
.L_173:
        /*00d0*/ 	.byte	0x04, 0x36
        /*00d2*/ 	.short	(.L_175 - .L_174)
.L_174:
        /*00d4*/ 	.word	0x00000008
.L_175:


//--------------------- .nv.info._ZN17fastertransformer27batchApplyRepetitionPenaltyI6__halfLNS_21RepetitionPenaltyTypeE0EEEvPT_PKfPKiiiS8_ii --------------------------
	.section	.nv.info._ZN17fastertransformer27batchApplyRepetitionPenaltyI6__halfLNS_21RepetitionPenaltyTypeE0EEEvPT_PKfPKiiiS8_ii,"",@"SHT_CUDA_INFO"
	.sectionflags	@""
	.align	4


	//----- nvinfo : EIATTR_CUDA_API_VERSION
	.align		4
        /*0000*/ 	.byte	0x04, 0x37
        /*0002*/ 	.short	(.L_177 - .L_176)
.L_176:
        /*0004*/ 	.word	0x00000082


	//----- nvinfo : EIATTR_KPARAM_INFO
	.align		4
.L_177:
        /*0008*/ 	.byte	0x04, 0x17
        /*000a*/ 	.short	(.L_179 - .L_178)
.L_178:
        /*000c*/ 	.word	0x00000000
        /*0010*/ 	.short	0x0007
        /*0012*/ 	.short	0x002c
        /*0014*/ 	.byte	0x00, 0xf0, 0x11, 0x00


	//----- nvinfo : EIATTR_KPARAM_INFO
	.align		4
.L_179:
        /*0018*/ 	.byte	0x04, 0x17
        /*001a*/ 	.short	(.L_181 - .L_180)
.L_180:
        /*001c*/ 	.word	0x00000000
        /*0020*/ 	.short	0x0006
        /*0022*/ 	.short	0x0028
        /*0024*/ 	.byte	0x00, 0xf0, 0x11, 0x00


	//----- nvinfo : EIATTR_KPARAM_INFO
	.align		4
.L_181:
        /*0028*/ 	.byte	0x04, 0x17
        /*002a*/ 	.short	(.L_183 - .L_182)
.L_182:
        /*002c*/ 	.word	0x00000000
        /*0030*/ 	.short	0x0005
        /*0032*/ 	.short	0x0020
        /*0034*/ 	.byte	0x00, 0xf5, 0x21, 0x00


	//----- nvinfo : EIATTR_KPARAM_INFO
	.align		4
.L_183:
        /*0038*/ 	.byte	0x04, 0x17
        /*003a*/ 	.short	(.L_185 - .L_184)
.L_184:
        /*003c*/ 	.word	0x00000000
        /*0040*/ 	.short	0x0004
        /*0042*/ 	.short	0x001c
        /*0044*/ 	.byte	0x00, 0xf0, 0x11, 0x00


	//----- nvinfo : EIATTR_KPARAM_INFO
	.align		4
.L_185:
        /*0048*/ 	.byte	0x04, 0x17
        /*004a*/ 	.short	(.L_187 - .L_186)
.L_186:
        /*004c*/ 	.word	0x00000000
        /*0050*/ 	.short	0x0003
        /*0052*/ 	.short	0x0018
        /*0054*/ 	.byte	0x00, 0xf0, 0x11, 0x00


	//----- nvinfo : EIATTR_KPARAM_INFO
	.align		4
.L_187:
        /*0058*/ 	.byte	0x04, 0x17
        /*005a*/ 	.short	(.L_189 - .L_188)
.L_188:
        /*005c*/ 	.word	0x00000000
        /*0060*/ 	.short	0x0002
        /*0062*/ 	.short	0x0010
        /*0064*/ 	.byte	0x00, 0xf5, 0x21, 0x00


	//----- nvinfo : EIATTR_KPARAM_INFO
	.align		4
.L_189:
        /*0068*/ 	.byte	0x04, 0x17
        /*006a*/ 	.short	(.L_191 - .L_190)
.L_190:
        /*006c*/ 	.word	0x00000000
        /*0070*/ 	.short	0x0001
        /*0072*/ 	.short	0x0008
        /*0074*/ 	.byte	0x00, 0xf5, 0x21, 0x00


	//----- nvinfo : EIATTR_KPARAM_INFO
	.align		4
.L_191:
        /*0078*/ 	.byte	0x04, 0x17
        /*007a*/ 	.short	(.L_193 - .L_192)
.L_192:
        /*007c*/ 	.word	0x00000000
        /*0080*/ 	.short	0x0000
        /*0082*/ 	.short	0x0000
        /*0084*/ 	.byte	0x00, 0xf5, 0x21, 0x00


	//----- nvinfo : EIATTR_SPARSE_MMA_MASK
	.align		4
.L_193:
        /*0088*/ 	.byte	0x03, 0x50
        /*008a*/ 	.short	0x0000


	//----- nvinfo : EIATTR_MAXREG_COUNT
	.align		4
        /*008c*/ 	.byte	0x03, 0x1b
        /*008e*/ 	.short	0x00ff


	//----- nvinfo : EIATTR_NUM_BARRIERS
	.align		4
        /*0090*/ 	.byte	0x02, 0x4c
        /*0092*/ 	.byte	0x01
	.zero		1


	//----- nvinfo : EIATTR_EXTERNS
	.align		4
        /*0094*/ 	.byte	0x04, 0x0f
        /*0096*/ 	.short	(.L_195 - .L_194)


	//   ....[0]....
	.align		4
.L_194:
        /*0098*/ 	.word	index@(__assertfail)


	//----- nvinfo : EIATTR_MERCURY_ISA_VERSION
	.align		4
.L_195:
        /*009c*/ 	.byte	0x03, 0x5f
        /*009e*/ 	.short	0x0101


	//----- nvinfo : EIATTR_VRC_CTA_INIT_COUNT
	.align		4
        /*00a0*/ 	.byte	0x02, 0x4a
	.zero		1
	.zero		1


	//----- nvinfo : EIATTR_SYSCALL_OFFSETS
	.align		4
        /*00a4*/ 	.byte	0x04, 0x46
        /*00a6*/ 	.short	(.L_197 - .L_196)


	//   ....[0]....
.L_196:
        /*00a8*/ 	.word	0x000003b0


	//----- nvinfo : EIATTR_EXIT_INSTR_OFFSETS
	.align		4
.L_197:
        /*00ac*/ 	.byte	0x04, 0x1c
        /*00ae*/ 	.short	(.L_199 - .L_198)


	//   ....[0]....
.L_198:
        /*00b0*/ 	.word	0x00000500


	//   ....[1]....
        /*00b4*/ 	.word	0x000005f0


	//----- nvinfo : EIATTR_CRS_STACK_SIZE
	.align		4
.L_199:
        /*00b8*/ 	.byte	0x04, 0x1e
        /*00ba*/ 	.short	(.L_201 - .L_200)
.L_200:
        /*00bc*/ 	.word	0x00000000


	//----- nvinfo : EIATTR_CBANK_PARAM_SIZE
	.align		4
.L_201:
        /*00c0*/ 	.byte	0x03, 0x19
        /*00c2*/ 	.short	0x0030


	//----- nvinfo : EIATTR_PARAM_CBANK
	.align		4
        /*00c4*/ 	.byte	0x04, 0x0a
        /*00c6*/ 	.short	(.L_203 - .L_202)
	.align		4
.L_202:
        /*00c8*/ 	.word	index@(.nv.constant0._ZN17fastertransformer27batchApplyRepetitionPenaltyI6__halfLNS_21RepetitionPenaltyTypeE0EEEvPT_PKfPKiiiS8_ii)
        /*00cc*/ 	.short	0x0380
        /*00ce*/ 	.short	0x0030


	//----- nvinfo : EIATTR_SW_WAR
	.align		4
.L_203:
        /*00d0*/ 	.byte	0x04, 0x36
        /*00d2*/ 	.short	(.L_205 - .L_204)
.L_204:
        /*00d4*/ 	.word	0x00000008
.L_205:


//--------------------- .nv.info._ZN17fastertransformer27batchApplyRepetitionPenaltyIfLNS_21RepetitionPenaltyTypeE1EEEvPT_PKfPKiiiS7_ii --------------------------
	.section	.nv.info._ZN17fastertransformer27batchApplyRepetitionPenaltyIfLNS_21RepetitionPenaltyTypeE1EEEvPT_PKfPKiiiS7_ii,"",@"SHT_CUDA_INFO"
	.sectionflags	@""
	.align	4


	//----- nvinfo : EIATTR_CUDA_API_VERSION
	.align		4
        /*0000*/ 	.byte	0x04, 0x37
        /*0002*/ 	.short	(.L_207 - .L_206)
.L_206:
        /*0004*/ 	.word	0x00000082


	//----- nvinfo : EIATTR_KPARAM_INFO
	.align		4
.L_207:
        /*0008*/ 	.byte	0x04, 0x17
        /*000a*/ 	.short	(.L_209 - .L_208)
.L_208:
        /*000c*/ 	.word	0x00000000
        /*0010*/ 	.short	0x0007
        /*0012*/ 	.short	0x002c
        /*0014*/ 	.byte	0x00, 0xf0, 0x11, 0x00


	//----- nvinfo : EIATTR_KPARAM_INFO
	.align		4
.L_209:
        /*0018*/ 	.byte	0x04, 0x17
        /*001a*/ 	.short	(.L_211 - .L_210)
.L_210:
        /*001c*/ 	.word	0x00000000
        /*0020*/ 	.short	0x0006
        /*0022*/ 	.short	0x0028
        /*0024*/ 	.byte	0x00, 0xf0, 0x11, 0x00


	//----- nvinfo : EIATTR_KPARAM_INFO
	.align		4
.L_211:
        /*0028*/ 	.byte	0x04, 0x17
        /*002a*/ 	.short	(.L_213 - .L_212)
.L_212:
        /*002c*/ 	.word	0x00000000
        /*0030*/ 	.short	0x0005
        /*0032*/ 	.short	0x0020
        /*0034*/ 	.byte	0x00, 0xf5, 0x21, 0x00


	//----- nvinfo : EIATTR_KPARAM_INFO
	.align		4
.L_213:
        /*0038*/ 	.byte	0x04, 0x17
        /*003a*/ 	.short	(.L_215 - .L_214)
.L_214:
        /*003c*/ 	.word	0x00000000
        /*0040*/ 	.short	0x0004
        /*0042*/ 	.short	0x001c
        /*0044*/ 	.byte	0x00, 0xf0, 0x11, 0x00


	//----- nvinfo : EIATTR_KPARAM_INFO
	.align		4
.L_215:
        /*0048*/ 	.byte	0x04, 0x17
        /*004a*/ 	.short	(.L_217 - .L_216)
.L_216:
        /*004c*/ 	.word	0x00000000
        /*0050*/ 	.short	0x0003
        /*0052*/ 	.short	0x0018
        /*0054*/ 	.byte	0x00, 0xf0, 0x11, 0x00


	//----- nvinfo : EIATTR_KPARAM_INFO
	.align		4
.L_217:
        /*0058*/ 	.byte	0x04, 0x17
        /*005a*/ 	.short	(.L_219 - .L_218)
.L_218:
        /*005c*/ 	.word	0x00000000
        /*0060*/ 	.short	0x0002
        /*0062*/ 	.short	0x0010
        /*0064*/ 	.byte	0x00, 0xf5, 0x21, 0x00


	//----- nvinfo : EIATTR_KPARAM_INFO
	.align		4
.L_219:
        /*0068*/ 	.byte	0x04, 0x17
        /*006a*/ 	.short	(.L_221 - .L_220)
.L_220:
        /*006c*/ 	.word	0x00000000
        /*0070*/ 	.short	0x0001
        /*0072*/ 	.short	0x0008
        /*0074*/ 	.byte	0x00, 0xf5, 0x21, 0x00


	//----- nvinfo : EIATTR_KPARAM_INFO
	.align		4
.L_221:
        /*0078*/ 	.byte	0x04, 0x17
        /*007a*/ 	.short	(.L_223 - .L_222)
.L_222:
        /*007c*/ 	.word	0x00000000
        /*0080*/ 	.short	0x0000
        /*0082*/ 	.short	0x0000
        /*0084*/ 	.byte	0x00, 0xf5, 0x21, 0x00


	//----- nvinfo : EIATTR_SPARSE_MMA_MASK
	.align		4
.L_223:
        /*0088*/ 	.byte	0x03, 0x50
        /*008a*/ 	.short	0x0000


	//----- nvinfo : EIATTR_MAXREG_COUNT
	.align		4
        /*008c*/ 	.byte	0x03, 0x1b
        /*008e*/ 	.short	0x00ff


	//----- nvinfo : EIATTR_NUM_BARRIERS
	.align		4
        /*0090*/ 	.byte	0x02, 0x4c
        /*0092*/ 	.byte	0x01
	.zero		1


	//----- nvinfo : EIATTR_EXTERNS
	.align		4
        /*0094*/ 	.byte	0x04, 0x0f
        /*0096*/ 	.short	(.L_225 - .L_224)


	//   ....[0]....
	.align		4
.L_224:
        /*0098*/ 	.word	index@(__assertfail)


	//----- nvinfo : EIATTR_MERCURY_ISA_VERSION
	.align		4
.L_225:
        /*009c*/ 	.byte	0x03, 0x5f
        /*009e*/ 	.short	0x0101


	//----- nvinfo : EIATTR_VRC_CTA_INIT_COUNT
	.align		4
        /*00a0*/ 	.byte	0x02, 0x4a
	.zero		1
	.zero		1


	//----- nvinfo : EIATTR_SYSCALL_OFFSETS
	.align		4
        /*00a4*/ 	.byte	0x04, 0x46
        /*00a6*/ 	.short	(.L_227 - .L_226)


	//   ....[0]....
.L_226:
        /*00a8*/ 	.word	0x000003b0


	//----- nvinfo : EIATTR_EXIT_INSTR_OFFSETS
	.align		4
.L_227:
        /*00ac*/ 	.byte	0x04, 0x1c
        /*00ae*/ 	.short	(.L_229 - .L_228)


	//   ....[0]....
.L_228:
        /*00b0*/ 	.word	0x00000520


	//   ....[1]....
        /*00b4*/ 	.word	0x00000600


	//----- nvinfo : EIATTR_CRS_STACK_SIZE
	.align		4
.L_229:
        /*00b8*/ 	.byte	0x04, 0x1e
        /*00ba*/ 	.short	(.L_231 - .L_230)
.L_230:
        /*00bc*/ 	.word	0x00000000


	//----- nvinfo : EIATTR_CBANK_PARAM_SIZE
	.align		4
.L_231:
        /*00c0*/ 	.byte	0x03, 0x19
        /*00c2*/ 	.short	0x0030


	//----- nvinfo : EIATTR_PARAM_CBANK
	.align		4
        /*00c4*/ 	.byte	0x04, 0x0a
        /*00c6*/ 	.short	(.L_233 - .L_232)
	.align		4
.L_232:
        /*00c8*/ 	.word	index@(.nv.constant0._ZN17fastertransformer27batchApplyRepetitionPenaltyIfLNS_21RepetitionPenaltyTypeE1EEEvPT_PKfPKiiiS7_ii)
        /*00cc*/ 	.short	0x0380
        /*00ce*/ 	.short	0x0030


	//----- nvinfo : EIATTR_SW_WAR
	.align		4
.L_233:
        /*00d0*/ 	.byte	0x04, 0x36
        /*00d2*/ 	.short	(.L_235 - .L_234)
.L_234:
        /*00d4*/ 	.word	0x00000008
.L_235:


//--------------------- .nv.info._ZN17fastertransformer27batchApplyRepetitionPenaltyIfLNS_21RepetitionPenaltyTypeE0EEEvPT_PKfPKiiiS7_ii --------------------------
	.section	.nv.info._ZN17fastertransformer27batchApplyRepetitionPenaltyIfLNS_21RepetitionPenaltyTypeE0EEEvPT_PKfPKiiiS7_ii,"",@"SHT_CUDA_INFO"
	.sectionflags	@""
	.align	4


	//----- nvinfo : EIATTR_CUDA_API_VERSION
	.align		4
        /*0000*/ 	.byte	0x04, 0x37
        /*0002*/ 	.short	(.L_237 - .L_236)
.L_236:
        /*0004*/ 	.word	0x00000082


	//----- nvinfo : EIATTR_KPARAM_INFO
	.align		4
.L_237:
        /*0008*/ 	.byte	0x04, 0x17
        /*000a*/ 	.short	(.L_239 - .L_238)
.L_238:
        /*000c*/ 	.word	0x00000000
        /*0010*/ 	.short	0x0007
        /*0012*/ 	.short	0x002c
        /*0014*/ 	.byte	0x00, 0xf0, 0x11, 0x00


	//----- nvinfo : EIATTR_KPARAM_INFO
	.align		4
.L_239:
        /*0018*/ 	.byte	0x04, 0x17
        /*001a*/ 	.short	(.L_241 - .L_240)
.L_240:
        /*001c*/ 	.word	0x00000000
        /*0020*/ 	.short	0x0006
        /*0022*/ 	.short	0x0028
        /*0024*/ 	.byte	0x00, 0xf0, 0x11, 0x00


	//----- nvinfo : EIATTR_KPARAM_INFO
	.align		4
.L_241:
        /*0028*/ 	.byte	0x04, 0x17
        /*002a*/ 	.short	(.L_243 - .L_242)
.L_242:
        /*002c*/ 	.word	0x00000000
        /*0030*/ 	.short	0x0005
        /*0032*/ 	.short	0x0020
        /*0034*/ 	.byte	0x00, 0xf5, 0x21, 0x00


	//----- nvinfo : EIATTR_KPARAM_INFO
	.align		4
.L_243:
        /*0038*/ 	.byte	0x04, 0x17
        /*003a*/ 	.short	(.L_245 - .L_244)
.L_244:
        /*003c*/ 	.word	0x00000000
        /*0040*/ 	.short	0x0004
        /*0042*/ 	.short	0x001c
        /*0044*/ 	.byte	0x00, 0xf0, 0x11, 0x00


	//----- nvinfo : EIATTR_KPARAM_INFO
	.align		4
.L_245:
        /*0048*/ 	.byte	0x04, 0x17
        /*004a*/ 	.short	(.L_247 - .L_246)
.L_246:
        /*004c*/ 	.word	0x00000000
        /*0050*/ 	.short	0x0003
        /*0052*/ 	.short	0x0018
        /*0054*/ 	.byte	0x00, 0xf0, 0x11, 0x00


	//----- nvinfo : EIATTR_KPARAM_INFO
	.align		4
.L_247:
        /*0058*/ 	.byte	0x04, 0x17
        /*005a*/ 	.short	(.L_249 - .L_248)
.L_248:
        /*005c*/ 	.word	0x00000000
        /*0060*/ 	.short	0x0002
        /*0062*/ 	.short	0x0010
        /*0064*/ 	.byte	0x00, 0xf5, 0x21, 0x00


	//----- nvinfo : EIATTR_KPARAM_INFO
	.align		4
.L_249:
        /*0068*/ 	.byte	0x04, 0x17
        /*006a*/ 	.short	(.L_251 - .L_250)
.L_250:
        /*006c*/ 	.word	0x00000000
        /*0070*/ 	.short	0x0001
        /*0072*/ 	.short	0x0008
        /*0074*/ 	.byte	0x00, 0xf5, 0x21, 0x00


	//----- nvinfo : EIATTR_KPARAM_INFO
	.align		4
.L_251:
        /*0078*/ 	.byte	0x04, 0x17
        /*007a*/ 	.short	(.L_253 - .L_252)
.L_252:
        /*007c*/ 	.word	0x00000000
        /*0080*/ 	.short	0x0000
        /*0082*/ 	.short	0x0000
        /*0084*/ 	.byte	0x00, 0xf5, 0x21, 0x00


	//----- nvinfo : EIATTR_SPARSE_MMA_MASK
	.align		4
.L_253:
        /*0088*/ 	.byte	0x03, 0x50
        /*008a*/ 	.short	0x0000


	//----- nvinfo : EIATTR_MAXREG_COUNT
	.align		4
        /*008c*/ 	.byte	0x03, 0x1b
        /*008e*/ 	.short	0x00ff


	//----- nvinfo : EIATTR_NUM_BARRIERS
	.align		4
        /*0090*/ 	.byte	0x02, 0x4c
        /*0092*/ 	.byte	0x01
	.zero		1


	//----- nvinfo : EIATTR_EXTERNS
	.align		4
        /*0094*/ 	.byte	0x04, 0x0f
        /*0096*/ 	.short	(.L_255 - .L_254)


	//   ....[0]....
	.align		4
.L_254:
        /*0098*/ 	.word	index@(__assertfail)


	//----- nvinfo : EIATTR_MERCURY_ISA_VERSION
	.align		4
.L_255:
        /*009c*/ 	.byte	0x03, 0x5f
        /*009e*/ 	.short	0x0101


	//----- nvinfo : EIATTR_VRC_CTA_INIT_COUNT
	.align		4
        /*00a0*/ 	.byte	0x02, 0x4a
	.zero		1
	.zero		1


	//----- nvinfo : EIATTR_SYSCALL_OFFSETS
	.align		4
        /*00a4*/ 	.byte	0x04, 0x46
        /*00a6*/ 	.short	(.L_257 - .L_256)


	//   ....[0]....
.L_256:
        /*00a8*/ 	.word	0x000003b0


	//----- nvinfo : EIATTR_EXIT_INSTR_OFFSETS
	.align		4
.L_257:
        /*00ac*/ 	.byte	0x04, 0x1c
        /*00ae*/ 	.short	(.L_259 - .L_258)


	//   ....[0]....
.L_258:
        /*00b0*/ 	.word	0x000004f0


	//   ....[1]....
        /*00b4*/ 	.word	0x000005d0


	//----- nvinfo : EIATTR_CRS_STACK_SIZE
	.align		4
.L_259:
        /*00b8*/ 	.byte	0x04, 0x1e
        /*00ba*/ 	.short	(.L_261 - .L_260)
.L_260:
        /*00bc*/ 	.word	0x00000000


	//----- nvinfo : EIATTR_CBANK_PARAM_SIZE
	.align		4
.L_261:
        /*00c0*/ 	.byte	0x03, 0x19
        /*00c2*/ 	.short	0x0030


	//----- nvinfo : EIATTR_PARAM_CBANK
	.align		4
        /*00c4*/ 	.byte	0x04, 0x0a
        /*00c6*/ 	.short	(.L_263 - .L_262)
	.align		4
.L_262:
        /*00c8*/ 	.word	index@(.nv.constant0._ZN17fastertransformer27batchApplyRepetitionPenaltyIfLNS_21RepetitionPenaltyTypeE0EEEvPT_PKfPKiiiS7_ii)
        /*00cc*/ 	.short	0x0380
        /*00ce*/ 	.short	0x0030


	//----- nvinfo : EIATTR_SW_WAR
	.align		4
.L_263:
        /*00d0*/ 	.byte	0x04, 0x36
        /*00d2*/ 	.short	(.L_265 - .L_264)
.L_264:
        /*00d4*/ 	.word	0x00000008
.L_265:


//--------------------- .nv.info._ZN17fastertransformer22applyRepetitionPenaltyI6__halfLNS_21RepetitionPenaltyTypeE1EEEvPT_fPKiPiiiiiS6_ii --------------------------
	.section	.nv.info._ZN17fastertransformer22applyRepetitionPenaltyI6__halfLNS_21RepetitionPenaltyTypeE1EEEvPT_fPKiPiiiiiS6_ii,"",@"SHT_CUDA_INFO"
	.sectionflags	@""
	.align	4


	//----- nvinfo : EIATTR_CUDA_API_VERSION
	.align		4
        /*0000*/ 	.byte	0x04, 0x37
        /*0002*/ 	.short	(.L_267 - .L_266)
.L_266:
        /*0004*/ 	.word	0x00000082


	//----- nvinfo : EIATTR_KPARAM_INFO
	.align		4
.L_267:
        /*0008*/ 	.byte	0x04, 0x17
        /*000a*/ 	.short	(.L_269 - .L_268)
.L_268:
        /*000c*/ 	.word	0x00000000
        /*0010*/ 	.short	0x000a
        /*0012*/ 	.short	0x003c
        /*0014*/ 	.byte	0x00, 0xf0, 0x11, 0x00


	//----- nvinfo : EIATTR_KPARAM_INFO
	.align		4
.L_269:
        /*0018*/ 	.byte	0x04, 0x17
        /*001a*/ 	.short	(.L_271 - .L_270)
.L_270:
        /*001c*/ 	.word	0x00000000
        /*0020*/ 	.short	0x0009
        /*0022*/ 	.short	0x0038
        /*0024*/ 	.byte	0x00, 0xf0, 0x11, 0x00


	//----- nvinfo : EIATTR_KPARAM_INFO
	.align		4
.L_271:
        /*0028*/ 	.byte	0x04, 0x17
        /*002a*/ 	.short	(.L_273 - .L_272)
.L_272:
        /*002c*/ 	.word	0x00000000
        /*0030*/ 	.short	0x0008
        /*0032*/ 	.short	0x0030
        /*0034*/ 	.byte	0x00, 0xf5, 0x21, 0x00


	//----- nvinfo : EIATTR_KPARAM_INFO
	.align		4
.L_273:
        /*0038*/ 	.byte	0x04, 0x17
        /*003a*/ 	.short	(.L_275 - .L_274)
.L_274:
        /*003c*/ 	.word	0x00000000
        /*0040*/ 	.short	0x0007
        /*0042*/ 	.short	0x002c
        /*0044*/ 	.byte	0x00, 0xf0, 0x11, 0x00


	//----- nvinfo : EIATTR_KPARAM_INFO
	.align		4
.L_275:
        /*0048*/ 	.byte	0x04, 0x17
        /*004a*/ 	.short	(.L_277 - .L_276)
.L_276:
        /*004c*/ 	.word	0x00000000
        /*0050*/ 	.short	0x0006
        /*0052*/ 	.short	0x0028
        /*0054*/ 	.byte	0x00, 0xf0, 0x11, 0x00


	//----- nvinfo : EIATTR_KPARAM_INFO
	.align		4
.L_277:
        /*0058*/ 	.byte	0x04, 0x17
        /*005a*/ 	.short	(.L_279 - .L_278)
.L_278:
        /*005c*/ 	.word	0x00000000
        /*0060*/ 	.short	0x0005
        /*0062*/ 	.short	0x0024
        /*0064*/ 	.byte	0x00, 0xf0, 0x11, 0x00


	//----- nvinfo : EIATTR_KPARAM_INFO
	.align		4
.L_279:
        /*0068*/ 	.byte	0x04, 0x17
        /*006a*/ 	.short	(.L_281 - .L_280)
.L_280:
        /*006c*/ 	.word	0x00000000
        /*0070*/ 	.short	0x0004
        /*0072*/ 	.short	0x0020
        /*0074*/ 	.byte	0x00, 0xf0, 0x11, 0x00


	//----- nvinfo : EIATTR_KPARAM_INFO
	.align		4
.L_281:
        /*0078*/ 	.byte	0x04, 0x17
        /*007a*/ 	.short	(.L_283 - .L_282)
.L_282:
        /*007c*/ 	.word	0x00000000
        /*0080*/ 	.short	0x0003
        /*0082*/ 	.short	0x0018
        /*0084*/ 	.byte	0x00, 0xf5, 0x21, 0x00


	//----- nvinfo : EIATTR_KPARAM_INFO
	.align		4
.L_283:
        /*0088*/ 	.byte	0x04, 0x17
        /*008a*/ 	.short	(.L_285 - .L_284)
.L_284:
        /*008c*/ 	.word	0x00000000
        /*0090*/ 	.short	0x0002
        /*0092*/ 	.short	0x0010
        /*0094*/ 	.byte	0x00, 0xf5, 0x21, 0x00


	//----- nvinfo : EIATTR_KPARAM_INFO
	.align		4
.L_285:
        /*0098*/ 	.byte	0x04, 0x17
        /*009a*/ 	.short	(.L_287 - .L_286)
.L_286:
        /*009c*/ 	.word	0x00000000
        /*00a0*/ 	.short	0x0001
        /*00a2*/ 	.short	0x0008
        /*00a4*/ 	.byte	0x00, 0xf0, 0x11, 0x00


	//----- nvinfo : EIATTR_KPARAM_INFO
	.align		4
.L_287:
        /*00a8*/ 	.byte	0x04, 0x17
        /*00aa*/ 	.short	(.L_289 - .L_288)
.L_288:
        /*00ac*/ 	.word	0x00000000
        /*00b0*/ 	.short	0x0000
        /*00b2*/ 	.short	0x0000
        /*00b4*/ 	.byte	0x00, 0xf5, 0x21, 0x00


	//----- nvinfo : EIATTR_SPARSE_MMA_MASK
	.align		4
.L_289:
        /*00b8*/ 	.byte	0x03, 0x50
        /*00ba*/ 	.short	0x0000


	//----- nvinfo : EIATTR_MAXREG_COUNT
	.align		4
        /*00bc*/ 	.byte	0x03, 0x1b
        /*00be*/ 	.short	0x00ff


	//----- nvinfo : EIATTR_NUM_BARRIERS
	.align		4
        /*00c0*/ 	.byte	0x02, 0x4c
        /*00c2*/ 	.byte	0x01
	.zero		1


	//----- nvinfo : EIATTR_MERCURY_ISA_VERSION
	.align		4
        /*00c4*/ 	.byte	0x03, 0x5f
        /*00c6*/ 	.short	0x0101


	//----- nvinfo : EIATTR_VRC_CTA_INIT_COUNT
	.align		4
        /*00c8*/ 	.byte	0x02, 0x4a
	.zero		1
	.zero		1


	//----- nvinfo : EIATTR_EXIT_INSTR_OFFSETS
	.align		4
        /*00cc*/ 	.byte	0x04, 0x1c
        /*00ce*/ 	.short	(.L_291 - .L_290)


	//   ....[0]....
.L_290:
        /*00d0*/ 	.word	0x000003f0


	//   ....[1]....
        /*00d4*/ 	.word	0x00000530


	//----- nvinfo : EIATTR_CRS_STACK_SIZE
	.align		4
.L_291:
        /*00d8*/ 	.byte	0x04, 0x1e
        /*00da*/ 	.short	(.L_293 - .L_292)
.L_292:
        /*00dc*/ 	.word	0x00000000


	//----- nvinfo : EIATTR_CBANK_PARAM_SIZE
	.align		4
.L_293:
        /*00e0*/ 	.byte	0x03, 0x19
        /*00e2*/ 	.short	0x0040


	//----- nvinfo : EIATTR_PARAM_CBANK
	.align		4
        /*00e4*/ 	.byte	0x04, 0x0a
        /*00e6*/ 	.short	(.L_295 - .L_294)
	.align		4
.L_294:
        /*00e8*/ 	.word	index@(.nv.constant0._ZN17fastertransformer22applyRepetitionPenaltyI6__halfLNS_21RepetitionPenaltyTypeE1EEEvPT_fPKiPiiiiiS6_ii)
        /*00ec*/ 	.short	0x0380
        /*00ee*/ 	.short	0x0040


	//----- nvinfo : EIATTR_SW_WAR
	.align		4
.L_295:
        /*00f0*/ 	.byte	0x04, 0x36
        /*00f2*/ 	.short	(.L_297 - .L_296)
.L_296:
        /*00f4*/ 	.word	0x00000008
.L_297:


//--------------------- .nv.info._ZN17fastertransformer22applyRepetitionPenaltyI6__halfLNS_21RepetitionPenaltyTypeE0EEEvPT_fPKiPiiiiiS6_ii --------------------------
	.section	.nv.info._ZN17fastertransformer22applyRepetitionPenaltyI6__halfLNS_21RepetitionPenaltyTypeE0EEEvPT_fPKiPiiiiiS6_ii,"",@"SHT_CUDA_INFO"
	.sectionflags	@""
	.align	4


	//----- nvinfo : EIATTR_CUDA_API_VERSION
	.align		4
        /*0000*/ 	.byte	0x04, 0x37
        /*0002*/ 	.short	(.L_299 - .L_298)
.L_298:
        /*0004*/ 	.word	0x00000082


	//----- nvinfo : EIATTR_KPARAM_INFO
	.align		4
.L_299:
        /*0008*/ 	.byte	0x04, 0x17
        /*000a*/ 	.short	(.L_301 - .L_300)
.L_300:
        /*000c*/ 	.word	0x00000000
        /*0010*/ 	.short	0x000a
        /*0012*/ 	.short	0x003c
        /*0014*/ 	.byte	0x00, 0xf0, 0x11, 0x00


	//----- nvinfo : EIATTR_KPARAM_INFO
	.align		4
.L_301:
        /*0018*/ 	.byte	0x04, 0x17
        /*001a*/ 	.short	(.L_303 - .L_302)
.L_302:
        /*001c*/ 	.word	0x00000000
        /*0020*/ 	.short	0x0009
        /*0022*/ 	.short	0x0038
        /*0024*/ 	.byte	0x00, 0xf0, 0x11, 0x00


	//----- nvinfo : EIATTR_KPARAM_INFO
	.align		4
.L_303:
        /*0028*/ 	.byte	0x04, 0x17
        /*002a*/ 	.short	(.L_305 - .L_304)
.L_304:
        /*002c*/ 	.word	0x00000000
        /*0030*/ 	.short	0x0008
        /*0032*/ 	.short	0x0030
        /*0034*/ 	.byte	0x00, 0xf5, 0x21, 0x00


	//----- nvinfo : EIATTR_KPARAM_INFO
	.align		4
.L_305:
        /*0038*/ 	.byte	0x04, 0x17
        /*003a*/ 	.short	(.L_307 - .L_306)
.L_306:
        /*003c*/ 	.word	0x00000000
        /*0040*/ 	.short	0x0007
        /*0042*/ 	.short	0x002c
        /*0044*/ 	.byte	0x00, 0xf0, 0x11, 0x00


	//----- nvinfo : EIATTR_KPARAM_INFO
	.align		4
.L_307:
        /*0048*/ 	.byte	0x04, 0x17
        /*004a*/ 	.short	(.L_309 - .L_308)
.L_308:
        /*004c*/ 	.word	0x00000000
        /*0050*/ 	.short	0x0006
        /*0052*/ 	.short	0x0028
        /*0054*/ 	.byte	0x00, 0xf0, 0x11, 0x00


	//----- nvinfo : EIATTR_KPARAM_INFO
	.align		4
.L_309:
        /*0058*/ 	.byte	0x04, 0x17
        /*005a*/ 	.short	(.L_311 - .L_310)
.L_310:
        /*005c*/ 	.word	0x00000000
        /*0060*/ 	.short	0x0005
        /*0062*/ 	.short	0x0024
        /*0064*/ 	.byte	0x00, 0xf0, 0x11, 0x00


	//----- nvinfo : EIATTR_KPARAM_INFO
	.align		4
.L_311:
        /*0068*/ 	.byte	0x04, 0x17
        /*006a*/ 	.short	(.L_313 - .L_312)
.L_312:
        /*006c*/ 	.word	0x00000000
        /*0070*/ 	.short	0x0004
        /*0072*/ 	.short	0x0020
        /*0074*/ 	.byte	0x00, 0xf0, 0x11, 0x00


	//----- nvinfo : EIATTR_KPARAM_INFO
	.align		4
.L_313:
        /*0078*/ 	.byte	0x04, 0x17
        /*007a*/ 	.short	(.L_315 - .L_314)
.L_314:
        /*007c*/ 	.word	0x00000000
        /*0080*/ 	.short	0x0003
        /*0082*/ 	.short	0x0018
        /*0084*/ 	.byte	0x00, 0xf5, 0x21, 0x00


	//----- nvinfo : EIATTR_KPARAM_INFO
	.align		4
.L_315:
        /*0088*/ 	.byte	0x04, 0x17
        /*008a*/ 	.short	(.L_317 - .L_316)
.L_316:
        /*008c*/ 	.word	0x00000000
        /*0090*/ 	.short	0x0002
        /*0092*/ 	.short	0x0010
        /*0094*/ 	.byte	0x00, 0xf5, 0x21, 0x00


	//----- nvinfo : EIATTR_KPARAM_INFO
	.align		4
.L_317:
        /*0098*/ 	.byte	0x04, 0x17
        /*009a*/ 	.short	(.L_319 - .L_318)
.L_318:
        /*009c*/ 	.word	0x00000000
        /*00a0*/ 	.short	0x0001
        /*00a2*/ 	.short	0x0008
        /*00a4*/ 	.byte	0x00, 0xf0, 0x11, 0x00


	//----- nvinfo : EIATTR_KPARAM_INFO
	.align		4
.L_319:
        /*00a8*/ 	.byte	0x04, 0x17
        /*00aa*/ 	.short	(.L_321 - .L_320)
.L_320:
        /*00ac*/ 	.word	0x00000000
        /*00b0*/ 	.short	0x0000
        /*00b2*/ 	.short	0x0000
        /*00b4*/ 	.byte	0x00, 0xf5, 0x21, 0x00


	//----- nvinfo : EIATTR_SPARSE_MMA_MASK
	.align		4
.L_321:
        /*00b8*/ 	.byte	0x03, 0x50
        /*00ba*/ 	.short	0x0000


	//----- nvinfo : EIATTR_MAXREG_COUNT
	.align		4
        /*00bc*/ 	.byte	0x03, 0x1b
        /*00be*/ 	.short	0x00ff


	//----- nvinfo : EIATTR_NUM_BARRIERS
	.align		4
        /*00c0*/ 	.byte	0x02, 0x4c
        /*00c2*/ 	.byte	0x01
	.zero		1


	//----- nvinfo : EIATTR_MERCURY_ISA_VERSION
	.align		4
        /*00c4*/ 	.byte	0x03, 0x5f
        /*00c6*/ 	.short	0x0101


	//----- nvinfo : EIATTR_VRC_CTA_INIT_COUNT
	.align		4
        /*00c8*/ 	.byte	0x02, 0x4a
	.zero		1
	.zero		1


	//----- nvinfo : EIATTR_EXIT_INSTR_OFFSETS
	.align		4
        /*00cc*/ 	.byte	0x04, 0x1c
        /*00ce*/ 	.short	(.L_323 - .L_322)


	//   ....[0]....
.L_322:
        /*00d0*/ 	.word	0x000003c0


	//   ....[1]....
        /*00d4*/ 	.word	0x00000500


	//----- nvinfo : EIATTR_CRS_STACK_SIZE
	.align		4
.L_323:
        /*00d8*/ 	.byte	0x04, 0x1e
        /*00da*/ 	.short	(.L_325 - .L_324)
.L_324:
        /*00dc*/ 	.word	0x00000000


	//----- nvinfo : EIATTR_CBANK_PARAM_SIZE
	.align		4
.L_325:
        /*00e0*/ 	.byte	0x03, 0x19
        /*00e2*/ 	.short	0x0040


	//----- nvinfo : EIATTR_PARAM_CBANK
	.align		4
        /*00e4*/ 	.byte	0x04, 0x0a
        /*00e6*/ 	.short	(.L_327 - .L_326)
	.align		4
.L_326:
        /*00e8*/ 	.word	index@(.nv.constant0._ZN17fastertransformer22applyRepetitionPenaltyI6__halfLNS_21RepetitionPenaltyTypeE0EEEvPT_fPKiPiiiiiS6_ii)
        /*00ec*/ 	.short	0x0380
        /*00ee*/ 	.short	0x0040


	//----- nvinfo : EIATTR_SW_WAR
	.align		4
.L_327:
        /*00f0*/ 	.byte	0x04, 0x36
        /*00f2*/ 	.short	(.L_329 - .L_328)
.L_328:
        /*00f4*/ 	.word	0x00000008
.L_329:


//--------------------- .nv.info._ZN17fastertransformer22applyRepetitionPenaltyIfLNS_21RepetitionPenaltyTypeE1EEEvPT_fPKiPiiiiiS5_ii --------------------------
	.section	.nv.info._ZN17fastertransformer22applyRepetitionPenaltyIfLNS_21RepetitionPenaltyTypeE1EEEvPT_fPKiPiiiiiS5_ii,"",@"SHT_CUDA_INFO"
	.sectionflags	@""
	.align	4


	//----- nvinfo : EIATTR_CUDA_API_VERSION
	.align		4
        /*0000*/ 	.byte	0x04, 0x37
        /*0002*/ 	.short	(.L_331 - .L_330)
.L_330:
        /*0004*/ 	.word	0x00000082


	//----- nvinfo : EIATTR_KPARAM_INFO
	.align		4
.L_331:
        /*0008*/ 	.byte	0x04, 0x17
        /*000a*/ 	.short	(.L_333 - .L_332)
.L_332:
        /*000c*/ 	.word	0x00000000
        /*0010*/ 	.short	0x000a
        /*0012*/ 	.short	0x003c
        /*0014*/ 	.byte	0x00, 0xf0, 0x11, 0x00


	//----- nvinfo : EIATTR_KPARAM_INFO
	.align		4
.L_333:
        /*0018*/ 	.byte	0x04, 0x17
        /*001a*/ 	.short	(.L_335 - .L_334)
.L_334:
        /*001c*/ 	.word	0x00000000
        /*0020*/ 	.short	0x0009
        /*0022*/ 	.short	0x0038
        /*0024*/ 	.byte	0x00, 0xf0, 0x11, 0x00


	//----- nvinfo : EIATTR_KPARAM_INFO
	.align		4
.L_335:
        /*0028*/ 	.byte	0x04, 0x17
        /*002a*/ 	.short	(.L_337 - .L_336)
.L_336:
        /*002c*/ 	.word	0x00000000
        /*0030*/ 	.short	0x0008
        /*0032*/ 	.short	0x0030
        /*0034*/ 	.byte	0x00, 0xf5, 0x21, 0x00


	//----- nvinfo : EIATTR_KPARAM_INFO
	.align		4
.L_337:
        /*0038*/ 	.byte	0x04, 0x17
        /*003a*/ 	.short	(.L_339 - .L_338)
.L_338:
        /*003c*/ 	.word	0x00000000
        /*0040*/ 	.short	0x0007
        /*0042*/ 	.short	0x002c
        /*0044*/ 	.byte	0x00, 0xf0, 0x11, 0x00


	//----- nvinfo : EIATTR_KPARAM_INFO
	.align		4
.L_339:
        /*0048*/ 	.byte	0x04, 0x17
        /*004a*/ 	.short	(.L_341 - .L_340)
.L_340:
        /*004c*/ 	.word	0x00000000
        /*0050*/ 	.short	0x0006
        /*0052*/ 	.short	0x0028
        /*0054*/ 	.byte	0x00, 0xf0, 0x11, 0x00


	//----- nvinfo : EIATTR_KPARAM_INFO
	.align		4
.L_341:
        /*0058*/ 	.byte	0x04, 0x17
        /*005a*/ 	.short	(.L_343 - .L_342)
.L_342:
        /*005c*/ 	.word	0x00000000
        /*0060*/ 	.short	0x0005
        /*0062*/ 	.short	0x0024
        /*0064*/ 	.byte	0x00, 0xf0, 0x11, 0x00


	//----- nvinfo : EIATTR_KPARAM_INFO
	.align		4
.L_343:
        /*0068*/ 	.byte	0x04, 0x17
        /*006a*/ 	.short	(.L_345 - .L_344)
.L_344:
        /*006c*/ 	.word	0x00000000
        /*0070*/ 	.short	0x0004
        /*0072*/ 	.short	0x0020
        /*0074*/ 	.byte	0x00, 0xf0, 0x11, 0x00


	//----- nvinfo : EIATTR_KPARAM_INFO
	.align		4
.L_345:
        /*0078*/ 	.byte	0x04, 0x17
        /*007a*/ 	.short	(.L_347 - .L_346)
.L_346:
        /*007c*/ 	.word	0x00000000
        /*0080*/ 	.short	0x0003
        /*0082*/ 	.short	0x0018
        /*0084*/ 	.byte	0x00, 0xf5, 0x21, 0x00


	//----- nvinfo : EIATTR_KPARAM_INFO
	.align		4
.L_347:
        /*0088*/ 	.byte	0x04, 0x17
        /*008a*/ 	.short	(.L_349 - .L_348)
.L_348:
        /*008c*/ 	.word	0x00000000
        /*0090*/ 	.short	0x0002
        /*0092*/ 	.short	0x0010
        /*0094*/ 	.byte	0x00, 0xf5, 0x21, 0x00


	//----- nvinfo : EIATTR_KPARAM_INFO
	.align		4
.L_349:
        /*0098*/ 	.byte	0x04, 0x17
        /*009a*/ 	.short	(.L_351 - .L_350)
.L_350:
        /*009c*/ 	.word	0x00000000
        /*00a0*/ 	.short	0x0001
        /*00a2*/ 	.short	0x0008
        /*00a4*/ 	.byte	0x00, 0xf0, 0x11, 0x00


	//----- nvinfo : EIATTR_KPARAM_INFO
	.align		4
.L_351:
        /*00a8*/ 	.byte	0x04, 0x17
        /*00aa*/ 	.short	(.L_353 - .L_352)
.L_352:
        /*00ac*/ 	.word	0x00000000
        /*00b0*/ 	.short	0x0000
        /*00b2*/ 	.short	0x0000
        /*00b4*/ 	.byte	0x00, 0xf5, 0x21, 0x00


	//----- nvinfo : EIATTR_SPARSE_MMA_MASK
	.align		4
.L_353:
        /*00b8*/ 	.byte	0x03, 0x50
        /*00ba*/ 	.short	0x0000


	//----- nvinfo : EIATTR_MAXREG_COUNT
	.align		4
        /*00bc*/ 	.byte	0x03, 0x1b
        /*00be*/ 	.short	0x00ff


	//----- nvinfo : EIATTR_NUM_BARRIERS
	.align		4
        /*00c0*/ 	.byte	0x02, 0x4c
        /*00c2*/ 	.byte	0x01
	.zero		1


	//----- nvinfo : EIATTR_MERCURY_ISA_VERSION
	.align		4
        /*00c4*/ 	.byte	0x03, 0x5f
        /*00c6*/ 	.short	0x0101


	//----- nvinfo : EIATTR_VRC_CTA_INIT_COUNT
	.align		4
        /*00c8*/ 	.byte	0x02, 0x4a
	.zero		1
	.zero		1


	//----- nvinfo : EIATTR_EXIT_INSTR_OFFSETS
	.align		4
        /*00cc*/ 	.byte	0x04, 0x1c
        /*00ce*/ 	.short	(.L_355 - .L_354)


	//   ....[0]....
.L_354:
        /*00d0*/ 	.word	0x000003e0


	//   ....[1]....
        /*00d4*/ 	.word	0x00000510


	//----- nvinfo : EIATTR_CRS_STACK_SIZE
	.align		4
.L_355:
        /*00d8*/ 	.byte	0x04, 0x1e
        /*00da*/ 	.short	(.L_357 - .L_356)
.L_356:
        /*00dc*/ 	.word	0x00000000


	//----- nvinfo : EIATTR_CBANK_PARAM_SIZE
	.align		4
.L_357:
        /*00e0*/ 	.byte	0x03, 0x19
        /*00e2*/ 	.short	0x0040


	//----- nvinfo : EIATTR_PARAM_CBANK
	.align		4
        /*00e4*/ 	.byte	0x04, 0x0a
        /*00e6*/ 	.short	(.L_359 - .L_358)
	.align		4
.L_358:
        /*00e8*/ 	.word	index@(.nv.constant0._ZN17fastertransformer22applyRepetitionPenaltyIfLNS_21RepetitionPenaltyTypeE1EEEvPT_fPKiPiiiiiS5_ii)
        /*00ec*/ 	.short	0x0380
        /*00ee*/ 	.short	0x0040


	//----- nvinfo : EIATTR_SW_WAR
	.align		4
.L_359:
        /*00f0*/ 	.byte	0x04, 0x36
        /*00f2*/ 	.short	(.L_361 - .L_360)
.L_360:
        /*00f4*/ 	.word	0x00000008
.L_361:


//--------------------- .nv.info._ZN17fastertransformer22applyRepetitionPenaltyIfLNS_21RepetitionPenaltyTypeE0EEEvPT_fPKiPiiiiiS5_ii --------------------------
	.section	.nv.info._ZN17fastertransformer22applyRepetitionPenaltyIfLNS_21RepetitionPenaltyTypeE0EEEvPT_fPKiPiiiiiS5_ii,"",@"SHT_CUDA_INFO"
	.sectionflags	@""
	.align	4


	//----- nvinfo : EIATTR_CUDA_API_VERSION
	.align		4
        /*0000*/ 	.byte	0x04, 0x37
        /*0002*/ 	.short	(.L_363 - .L_362)
.L_362:
        /*0004*/ 	.word	0x00000082


	//----- nvinfo : EIATTR_KPARAM_INFO
	.align		4
.L_363:
        /*0008*/ 	.byte	0x04, 0x17
        /*000a*/ 	.short	(.L_365 - .L_364)
.L_364:
        /*000c*/ 	.word	0x00000000
        /*0010*/ 	.short	0x000a
        /*0012*/ 	.short	0x003c
        /*0014*/ 	.byte	0x00, 0xf0, 0x11, 0x00


	//----- nvinfo : EIATTR_KPARAM_INFO
	.align		4
.L_365:
        /*0018*/ 	.byte	0x04, 0x17
        /*001a*/ 	.short	(.L_367 - .L_366)
.L_366:
        /*001c*/ 	.word	0x00000000
        /*0020*/ 	.short	0x0009
        /*0022*/ 	.short	0x0038
        /*0024*/ 	.byte	0x00, 0xf0, 0x11, 0x00


	//----- nvinfo : EIATTR_KPARAM_INFO
	.align		4
.L_367:
        /*0028*/ 	.byte	0x04, 0x17
        /*002a*/ 	.short	(.L_369 - .L_368)
.L_368:
        /*002c*/ 	.word	0x00000000
        /*0030*/ 	.short	0x0008
        /*0032*/ 	.short	0x0030
        /*0034*/ 	.byte	0x00, 0xf5, 0x21, 0x00


	//----- nvinfo : EIATTR_KPARAM_INFO
	.align		4
.L_369:
        /*0038*/ 	.byte	0x04, 0x17
        /*003a*/ 	.short	(.L_371 - .L_370)
.L_370:
        /*003c*/ 	.word	0x00000000
        /*0040*/ 	.short	0x0007
        /*0042*/ 	.short	0x002c
        /*0044*/ 	.byte	0x00, 0xf0, 0x11, 0x00


	//----- nvinfo : EIATTR_KPARAM_INFO
	.align		4
.L_371:
        /*0048*/ 	.byte	0x04, 0x17
        /*004a*/ 	.short	(.L_373 - .L_372)
.L_372:
        /*004c*/ 	.word	0x00000000
        /*0050*/ 	.short	0x0006
        /*0052*/ 	.short	0x0028
        /*0054*/ 	.byte	0x00, 0xf0, 0x11, 0x00


	//----- nvinfo : EIATTR_KPARAM_INFO
	.align		4
.L_373:
        /*0058*/ 	.byte	0x04, 0x17
        /*005a*/ 	.short	(.L_375 - .L_374)
.L_374:
        /*005c*/ 	.word	0x00000000
        /*0060*/ 	.short	0x0005
        /*0062*/ 	.short	0x0024
        /*0064*/ 	.byte	0x00, 0xf0, 0x11, 0x00


	//----- nvinfo : EIATTR_KPARAM_INFO
	.align		4
.L_375:
        /*0068*/ 	.byte	0x04, 0x17
        /*006a*/ 	.short	(.L_377 - .L_376)
.L_376:
        /*006c*/ 	.word	0x00000000
        /*0070*/ 	.short	0x0004
        /*0072*/ 	.short	0x0020
        /*0074*/ 	.byte	0x00, 0xf0, 0x11, 0x00


	//----- nvinfo : EIATTR_KPARAM_INFO
	.align		4
.L_377:
        /*0078*/ 	.byte	0x04, 0x17
        /*007a*/ 	.short	(.L_379 - .L_378)
.L_378:
        /*007c*/ 	.word	0x00000000
        /*0080*/ 	.short	0x0003
        /*0082*/ 	.short	0x0018
        /*0084*/ 	.byte	0x00, 0xf5, 0x21, 0x00


	//----- nvinfo : EIATTR_KPARAM_INFO
	.align		4
.L_379:
        /*0088*/ 	.byte	0x04, 0x17
        /*008a*/ 	.short	(.L_381 - .L_380)
.L_380:
        /*008c*/ 	.word	0x00000000
        /*0090*/ 	.short	0x0002
        /*0092*/ 	.short	0x0010
        /*0094*/ 	.byte	0x00, 0xf5, 0x21, 0x00


	//----- nvinfo : EIATTR_KPARAM_INFO
	.align		4
.L_381:
        /*0098*/ 	.byte	0x04, 0x17
        /*009a*/ 	.short	(.L_383 - .L_382)
.L_382:
        /*009c*/ 	.word	0x00000000
        /*00a0*/ 	.short	0x0001
        /*00a2*/ 	.short	0x0008
        /*00a4*/ 	.byte	0x00, 0xf0, 0x11, 0x00


	//----- nvinfo : EIATTR_KPARAM_INFO
	.align		4
.L_383:
        /*00a8*/ 	.byte	0x04, 0x17
        /*00aa*/ 	.short	(.L_385 - .L_384)
.L_384:
        /*00ac*/ 	.word	0x00000000
        /*00b0*/ 	.short	0x0000
        /*00b2*/ 	.short	0x0000
        /*00b4*/ 	.byte	0x00, 0xf5, 0x21, 0x00


	//----- nvinfo : EIATTR_SPARSE_MMA_MASK
	.align		4
.L_385:
        /*00b8*/ 	.byte	0x03, 0x50
        /*00ba*/ 	.short	0x0000


	//----- nvinfo : EIATTR_MAXREG_COUNT
	.align		4
        /*00bc*/ 	.byte	0x03, 0x1b
        /*00be*/ 	.short	0x00ff


	//----- nvinfo : EIATTR_NUM_BARRIERS
	.align		4
        /*00c0*/ 	.byte	0x02, 0x4c
        /*00c2*/ 	.byte	0x01
	.zero		1


	//----- nvinfo : EIATTR_MERCURY_ISA_VERSION
	.align		4
        /*00c4*/ 	.byte	0x03, 0x5f
        /*00c6*/ 	.short	0x0101


	//----- nvinfo : EIATTR_VRC_CTA_INIT_COUNT
	.align		4
        /*00c8*/ 	.byte	0x02, 0x4a
	.zero		1
	.zero		1


	//----- nvinfo : EIATTR_EXIT_INSTR_OFFSETS
	.align		4
        /*00cc*/ 	.byte	0x04, 0x1c
        /*00ce*/ 	.short	(.L_387 - .L_386)


	//   ....[0]....
.L_386:
        /*00d0*/ 	.word	0x000003b0


	//   ....[1]....
        /*00d4*/ 	.word	0x000004e0


	//----- nvinfo : EIATTR_CRS_STACK_SIZE
	.align		4
.L_387:
        /*00d8*/ 	.byte	0x04, 0x1e
        /*00da*/ 	.short	(.L_389 - .L_388)
.L_388:
        /*00dc*/ 	.word	0x00000000


	//----- nvinfo : EIATTR_CBANK_PARAM_SIZE
	.align		4
.L_389:
        /*00e0*/ 	.byte	0x03, 0x19
        /*00e2*/ 	.short	0x0040


	//----- nvinfo : EIATTR_PARAM_CBANK
	.align		4
        /*00e4*/ 	.byte	0x04, 0x0a
        /*00e6*/ 	.short	(.L_391 - .L_390)
	.align		4
.L_390:
        /*00e8*/ 	.word	index@(.nv.constant0._ZN17fastertransformer22applyRepetitionPenaltyIfLNS_21RepetitionPenaltyTypeE0EEEvPT_fPKiPiiiiiS5_ii)
        /*00ec*/ 	.short	0x0380
        /*00ee*/ 	.short	0x0040


	//----- nvinfo : EIATTR_SW_WAR
	.align		4
.L_391:
        /*00f0*/ 	.byte	0x04, 0x36
        /*00f2*/ 	.short	(.L_393 - .L_392)
.L_392:
        /*00f4*/ 	.word	0x00000008
.L_393:


//--------------------- .nv.info._ZN17fastertransformer28batchApplyTemperaturePenaltyI6__halfEEvPT_PKS2_PKfiii --------------------------
	.section	.nv.info._ZN17fastertransformer28batchApplyTemperaturePenaltyI6__halfEEvPT_PKS2_PKfiii,"",@"SHT_CUDA_INFO"
	.sectionflags	@""
	.align	4


	//----- nvinfo : EIATTR_CUDA_API_VERSION
	.align		4
        /*0000*/ 	.byte	0x04, 0x37
        /*0002*/ 	.short	(.L_395 - .L_394)
.L_394:
        /*0004*/ 	.word	0x00000082


	//----- nvinfo : EIATTR_KPARAM_INFO
	.align		4
.L_395:
        /*0008*/ 	.byte	0x04, 0x17
        /*000a*/ 	.short	(.L_397 - .L_396)
.L_396:
        /*000c*/ 	.word	0x00000000
        /*0010*/ 	.short	0x0005
        /*0012*/ 	.short	0x0020
        /*0014*/ 	.byte	0x00, 0xf0, 0x11, 0x00


	//----- nvinfo : EIATTR_KPARAM_INFO
	.align		4
.L_397:
        /*0018*/ 	.byte	0x04, 0x17
        /*001a*/ 	.short	(.L_399 - .L_398)
.L_398:
        /*001c*/ 	.word	0x00000000
        /*0020*/ 	.short	0x0004
        /*0022*/ 	.short	0x001c
        /*0024*/ 	.byte	0x00, 0xf0, 0x11, 0x00


	//----- nvinfo : EIATTR_KPARAM_INFO
	.align		4
.L_399:
        /*0028*/ 	.byte	0x04, 0x17
        /*002a*/ 	.short	(.L_401 - .L_400)
.L_400:
        /*002c*/ 	.word	0x00000000
        /*0030*/ 	.short	0x0003
        /*0032*/ 	.short	0x0018
        /*0034*/ 	.byte	0x00, 0xf0, 0x11, 0x00


	//----- nvinfo : EIATTR_KPARAM_INFO
	.align		4
.L_401:
        /*0038*/ 	.byte	0x04, 0x17
        /*003a*/ 	.short	(.L_403 - .L_402)
.L_402:
        /*003c*/ 	.word	0x00000000
        /*0040*/ 	.short	0x0002
        /*0042*/ 	.short	0x0010
        /*0044*/ 	.byte	0x00, 0xf5, 0x21, 0x00


	//----- nvinfo : EIATTR_KPARAM_INFO
	.align		4
.L_403:
        /*0048*/ 	.byte	0x04, 0x17
        /*004a*/ 	.short	(.L_405 - .L_404)
.L_404:
        /*004c*/ 	.word	0x00000000
        /*0050*/ 	.short	0x0001
        /*0052*/ 	.short	0x0008
        /*0054*/ 	.byte	0x00, 0xf5, 0x21, 0x00


	//----- nvinfo : EIATTR_KPARAM_INFO
	.align		4
.L_405:
        /*0058*/ 	.byte	0x04, 0x17
        /*005a*/ 	.short	(.L_407 - .L_406)
.L_406:
        /*005c*/ 	.word	0x00000000
        /*0060*/ 	.short	0x0000
        /*0062*/ 	.short	0x0000
        /*0064*/ 	.byte	0x00, 0xf5, 0x21, 0x00


	//----- nvinfo : EIATTR_SPARSE_MMA_MASK
	.align		4
.L_407:
        /*0068*/ 	.byte	0x03, 0x50
        /*006a*/ 	.short	0x0000


	//----- nvinfo : EIATTR_MAXREG_COUNT
	.align		4
        /*006c*/ 	.byte	0x03, 0x1b
        /*006e*/ 	.short	0x00ff


	//----- nvinfo : EIATTR_NUM_BARRIERS
	.align		4
        /*0070*/ 	.byte	0x02, 0x4c
        /*0072*/ 	.byte	0x01
	.zero		1


	//----- nvinfo : EIATTR_MERCURY_ISA_VERSION
	.align		4
        /*0074*/ 	.byte	0x03, 0x5f
        /*0076*/ 	.short	0x0101


	//----- nvinfo : EIATTR_VRC_CTA_INIT_COUNT
	.align		4
        /*0078*/ 	.byte	0x02, 0x4a
	.zero		1
	.zero		1


	//----- nvinfo : EIATTR_EXIT_INSTR_OFFSETS
	.align		4
        /*007c*/ 	.byte	0x04, 0x1c
        /*007e*/ 	.short	(.L_409 - .L_408)


	//   ....[0]....
.L_408:
        /*0080*/ 	.word	0x00000160


	//   ....[1]....
        /*0084*/ 	.word	0x000005e0


	//   ....[2]....
        /*0088*/ 	.word	0x000009c0


	//----- nvinfo : EIATTR_CRS_STACK_SIZE
	.align		4
.L_409:
        /*008c*/ 	.byte	0x04, 0x1e
        /*008e*/ 	.short	(.L_411 - .L_410)
.L_410:
        /*0090*/ 	.word	0x00000000


	//----- nvinfo : EIATTR_CBANK_PARAM_SIZE
	.align		4
.L_411:
        /*0094*/ 	.byte	0x03, 0x19
        /*0096*/ 	.short	0x0024


	//----- nvinfo : EIATTR_PARAM_CBANK
	.align		4
        /*0098*/ 	.byte	0x04, 0x0a
        /*009a*/ 	.short	(.L_413 - .L_412)
	.align		4
.L_412:
        /*009c*/ 	.word	index@(.nv.constant0._ZN17fastertransformer28batchApplyTemperaturePenaltyI6__halfEEvPT_PKS2_PKfiii)
        /*00a0*/ 	.short	0x0380
        /*00a2*/ 	.short	0x0024


	//----- nvinfo : EIATTR_SW_WAR
	.align		4
.L_413:
        /*00a4*/ 	.byte	0x04, 0x36
        /*00a6*/ 	.short	(.L_415 - .L_414)
.L_414:
        /*00a8*/ 	.word	0x00000008
.L_415:


//--------------------- .nv.info._ZN17fastertransformer28batchApplyTemperaturePenaltyIfEEvPT_PKS1_PKfiii --------------------------
	.section	.nv.info._ZN17fastertransformer28batchApplyTemperaturePenaltyIfEEvPT_PKS1_PKfiii,"",@"SHT_CUDA_INFO"
	.sectionflags	@""
	.align	4


	//----- nvinfo : EIATTR_CUDA_API_VERSION
	.align		4
        /*0000*/ 	.byte	0x04, 0x37
        /*0002*/ 	.short	(.L_417 - .L_416)
.L_416:
        /*0004*/ 	.word	0x00000082


	//----- nvinfo : EIATTR_KPARAM_INFO
	.align		4
.L_417:
        /*0008*/ 	.byte	0x04, 0x17
        /*000a*/ 	.short	(.L_419 - .L_418)
.L_418:
        /*000c*/ 	.word	0x00000000
        /*0010*/ 	.short	0x0005
        /*0012*/ 	.short	0x0020
        /*0014*/ 	.byte	0x00, 0xf0, 0x11, 0x00


	//----- nvinfo : EIATTR_KPARAM_INFO
	.align		4
.L_419:
        /*0018*/ 	.byte	0x04, 0x17
        /*001a*/ 	.short	(.L_421 - .L_420)
.L_420:
        /*001c*/ 	.word	0x00000000
        /*0020*/ 	.short	0x0004
        /*0022*/ 	.short	0x001c
        /*0024*/ 	.byte	0x00, 0xf0, 0x11, 0x00


	//----- nvinfo : EIATTR_KPARAM_INFO
	.align		4
.L_421:
        /*0028*/ 	.byte	0x04, 0x17
        /*002a*/ 	.short	(.L_423 - .L_422)
.L_422:
        /*002c*/ 	.word	0x00000000
        /*0030*/ 	.short	0x0003
        /*0032*/ 	.short	0x0018
        /*0034*/ 	.byte	0x00, 0xf0, 0x11, 0x00


	//----- nvinfo : EIATTR_KPARAM_INFO
	.align		4
.L_423:
        /*0038*/ 	.byte	0x04, 0x17
        /*003a*/ 	.short	(.L_425 - .L_424)
.L_424:
        /*003c*/ 	.word	0x00000000
        /*0040*/ 	.short	0x0002
        /*0042*/ 	.short	0x0010
        /*0044*/ 	.byte	0x00, 0xf5, 0x21, 0x00


	//----- nvinfo : EIATTR_KPARAM_INFO
	.align		4
.L_425:
        /*0048*/ 	.byte	0x04, 0x17
        /*004a*/ 	.short	(.L_427 - .L_426)
.L_426:
        /*004c*/ 	.word	0x00000000
        /*0050*/ 	.short	0x0001
        /*0052*/ 	.short	0x0008
        /*0054*/ 	.byte	0x00, 0xf5, 0x21, 0x00


	//----- nvinfo : EIATTR_KPARAM_INFO
	.align		4
.L_427:
        /*0058*/ 	.byte	0x04, 0x17
        /*005a*/ 	.short	(.L_429 - .L_428)
.L_428:
        /*005c*/ 	.word	0x00000000
        /*0060*/ 	.short	0x0000
        /*0062*/ 	.short	0x0000
        /*0064*/ 	.byte	0x00, 0xf5, 0x21, 0x00


	//----- nvinfo : EIATTR_SPARSE_MMA_MASK
	.align		4
.L_429:
        /*0068*/ 	.byte	0x03, 0x50
        /*006a*/ 	.short	0x0000


	//----- nvinfo : EIATTR_MAXREG_COUNT
	.align		4
        /*006c*/ 	.byte	0x03, 0x1b
        /*006e*/ 	.short	0x00ff


	//----- nvinfo : EIATTR_NUM_BARRIERS
	.align		4
        /*0070*/ 	.byte	0x02, 0x4c
        /*0072*/ 	.byte	0x01
	.zero		1


	//----- nvinfo : EIATTR_MERCURY_ISA_VERSION
	.align		4
        /*0074*/ 	.byte	0x03, 0x5f
        /*0076*/ 	.short	0x0101


	//----- nvinfo : EIATTR_VRC_CTA_INIT_COUNT
	.align		4
        /*0078*/ 	.byte	0x02, 0x4a
	.zero		1
	.zero		1


	//----- nvinfo : EIATTR_EXIT_INSTR_OFFSETS
	.align		4
        /*007c*/ 	.byte	0x04, 0x1c
        /*007e*/ 	.short	(.L_431 - .L_430)


	//   ....[0]....
.L_430:
        /*0080*/ 	.word	0x00000160


	//   ....[1]....
        /*0084*/ 	.word	0x000005d0


	//   ....[2]....
        /*0088*/ 	.word	0x000009a0


	//----- nvinfo : EIATTR_CRS_STACK_SIZE
	.align		4
.L_431:
        /*008c*/ 	.byte	0x04, 0x1e
        /*008e*/ 	.short	(.L_433 - .L_432)
.L_432:
        /*0090*/ 	.word	0x00000000


	//----- nvinfo : EIATTR_CBANK_PARAM_SIZE
	.align		4
.L_433:
        /*0094*/ 	.byte	0x03, 0x19
        /*0096*/ 	.short	0x0024


	//----- nvinfo : EIATTR_PARAM_CBANK
	.align		4
        /*0098*/ 	.byte	0x04, 0x0a
        /*009a*/ 	.short	(.L_435 - .L_434)
	.align		4
.L_434:
        /*009c*/ 	.word	index@(.nv.constant0._ZN17fastertransformer28batchApplyTemperaturePenaltyIfEEvPT_PKS1_PKfiii)
        /*00a0*/ 	.short	0x0380
        /*00a2*/ 	.short	0x0024


	//----- nvinfo : EIATTR_SW_WAR
	.align		4
.L_435:
        /*00a4*/ 	.byte	0x04, 0x36
        /*00a6*/ 	.short	(.L_437 - .L_436)
.L_436:
        /*00a8*/ 	.word	0x00000008
.L_437:


//--------------------- .nv.info._ZN17fastertransformer23applyTemperaturePenaltyI6__halfEEvPT_PKS2_fiii --------------------------
	.section	.nv.info._ZN17fastertransformer23applyTemperaturePenaltyI6__halfEEvPT_PKS2_fiii,"",@"SHT_CUDA_INFO"
	.sectionflags	@""
	.align	4


	//----- nvinfo : EIATTR_CUDA_API_VERSION
	.align		4
        /*0000*/ 	.byte	0x04, 0x37
        /*0002*/ 	.short	(.L_439 - .L_438)
.L_438:
        /*0004*/ 	.word	0x00000082


	//----- nvinfo : EIATTR_KPARAM_INFO
	.align		4
.L_439:
        /*0008*/ 	.byte	0x04, 0x17
        /*000a*/ 	.short	(.L_441 - .L_440)
.L_440:
        /*000c*/ 	.word	0x00000000
        /*0010*/ 	.short	0x0005
        /*0012*/ 	.short	0x001c
        /*0014*/ 	.byte	0x00, 0xf0, 0x11, 0x00


	//----- nvinfo : EIATTR_KPARAM_INFO
	.align		4
.L_441:
        /*0018*/ 	.byte	0x04, 0x17
        /*001a*/ 	.short	(.L_443 - .L_442)
.L_442:
        /*001c*/ 	.word	0x00000000
        /*0020*/ 	.short	0x0004
        /*0022*/ 	.short	0x0018
        /*0024*/ 	.byte	0x00, 0xf0, 0x11, 0x00


	//----- nvinfo : EIATTR_KPARAM_INFO
	.align		4
.L_443:
        /*0028*/ 	.byte	0x04, 0x17
        /*002a*/ 	.short	(.L_445 - .L_444)
.L_444:
        /*002c*/ 	.word	0x00000000
        /*0030*/ 	.short	0x0003
        /*0032*/ 	.short	0x0014
        /*0034*/ 	.byte	0x00, 0xf0, 0x11, 0x00


	//----- nvinfo : EIATTR_KPARAM_INFO
	.align		4
.L_445:
        /*0038*/ 	.byte	0x04, 0x17
        /*003a*/ 	.short	(.L_447 - .L_446)
.L_446:
        /*003c*/ 	.word	0x00000000
        /*0040*/ 	.short	0x0002
        /*0042*/ 	.short	0x0010
        /*0044*/ 	.byte	0x00, 0xf0, 0x11, 0x00


	//----- nvinfo : EIATTR_KPARAM_INFO
	.align		4
.L_447:
        /*0048*/ 	.byte	0x04, 0x17
        /*004a*/ 	.short	(.L_449 - .L_448)
.L_448:
        /*004c*/ 	.word	0x00000000
        /*0050*/ 	.short	0x0001
        /*0052*/ 	.short	0x0008
        /*0054*/ 	.byte	0x00, 0xf5, 0x21, 0x00


	//----- nvinfo : EIATTR_KPARAM_INFO
	.align		4
.L_449:
        /*0058*/ 	.byte	0x04, 0x17
        /*005a*/ 	.short	(.L_451 - .L_450)
.L_450:
        /*005c*/ 	.word	0x00000000
        /*0060*/ 	.short	0x0000
        /*0062*/ 	.short	0x0000
        /*0064*/ 	.byte	0x00, 0xf5, 0x21, 0x00


	//----- nvinfo : EIATTR_SPARSE_MMA_MASK
	.align		4
.L_451:
        /*0068*/ 	.byte	0x03, 0x50
        /*006a*/ 	.short	0x0000


	//----- nvinfo : EIATTR_MAXREG_COUNT
	.align		4
        /*006c*/ 	.byte	0x03, 0x1b
        /*006e*/ 	.short	0x00ff


	//----- nvinfo : EIATTR_MERCURY_ISA_VERSION
	.align		4
        /*0070*/ 	.byte	0x03, 0x5f
        /*0072*/ 	.short	0x0101


	//----- nvinfo : EIATTR_VRC_CTA_INIT_COUNT
	.align		4
        /*0074*/ 	.byte	0x02, 0x4a
	.zero		1
	.zero		1


	//----- nvinfo : EIATTR_EXIT_INSTR_OFFSETS
	.align		4
        /*0078*/ 	.byte	0x04, 0x1c
        /*007a*/ 	.short	(.L_453 - .L_452)


	//   ....[0]....
.L_452:
        /*007c*/ 	.word	0x00000090


	//   ....[1]....
        /*0080*/ 	.word	0x000003f0


	//   ....[2]....
        /*0084*/ 	.word	0x00000660


	//----- nvinfo : EIATTR_CRS_STACK_SIZE
	.align		4
.L_453:
        /*0088*/ 	.byte	0x04, 0x1e
        /*008a*/ 	.short	(.L_455 - .L_454)
.L_454:
        /*008c*/ 	.word	0x00000000


	//----- nvinfo : EIATTR_CBANK_PARAM_SIZE
	.align		4
.L_455:
        /*0090*/ 	.byte	0x03, 0x19
        /*0092*/ 	.short	0x0020


	//----- nvinfo : EIATTR_PARAM_CBANK
	.align		4
        /*0094*/ 	.byte	0x04, 0x0a
        /*0096*/ 	.short	(.L_457 - .L_456)
	.align		4
.L_456:
        /*0098*/ 	.word	index@(.nv.constant0._ZN17fastertransformer23applyTemperaturePenaltyI6__halfEEvPT_PKS2_fiii)
        /*009c*/ 	.short	0x0380
        /*009e*/ 	.short	0x0020


	//----- nvinfo : EIATTR_SW_WAR
	.align		4
.L_457:
        /*00a0*/ 	.byte	0x04, 0x36
        /*00a2*/ 	.short	(.L_459 - .L_458)
.L_458:
        /*00a4*/ 	.word	0x00000008
.L_459:


//--------------------- .nv.info._ZN17fastertransformer23applyTemperaturePenaltyIfEEvPT_PKS1_fiii --------------------------
	.section	.nv.info._ZN17fastertransformer23applyTemperaturePenaltyIfEEvPT_PKS1_fiii,"",@"SHT_CUDA_INFO"
	.sectionflags	@""
	.align	4


	//----- nvinfo : EIATTR_CUDA_API_VERSION
	.align		4
        /*0000*/ 	.byte	0x04, 0x37
        /*0002*/ 	.short	(.L_461 - .L_460)
.L_460:
        /*0004*/ 	.word	0x00000082


	//----- nvinfo : EIATTR_KPARAM_INFO
	.align		4
.L_461:
        /*0008*/ 	.byte	0x04, 0x17
        /*000a*/ 	.short	(.L_463 - .L_462)
.L_462:
        /*000c*/ 	.word	0x00000000
        /*0010*/ 	.short	0x0005
        /*0012*/ 	.short	0x001c
        /*0014*/ 	.byte	0x00, 0xf0, 0x11, 0x00


	//----- nvinfo : EIATTR_KPARAM_INFO
	.align		4
.L_463:
        /*0018*/ 	.byte	0x04, 0x17
        /*001a*/ 	.short	(.L_465 - .L_464)
.L_464:
        /*001c*/ 	.word	0x00000000
        /*0020*/ 	.short	0x0004
        /*0022*/ 	.short	0x0018
        /*0024*/ 	.byte	0x00, 0xf0, 0x11, 0x00


	//----- nvinfo : EIATTR_KPARAM_INFO
	.align		4
.L_465:
        /*0028*/ 	.byte	0x04, 0x17
        /*002a*/ 	.short	(.L_467 - .L_466)
.L_466:
        /*002c*/ 	.word	0x00000000
        /*0030*/ 	.short	0x0003
        /*0032*/ 	.short	0x0014
        /*0034*/ 	.byte	0x00, 0xf0, 0x11, 0x00


	//----- nvinfo : EIATTR_KPARAM_INFO
	.align		4
.L_467:
        /*0038*/ 	.byte	0x04, 0x17
        /*003a*/ 	.short	(.L_469 - .L_468)
.L_468:
        /*003c*/ 	.word	0x00000000
        /*0040*/ 	.short	0x0002
        /*0042*/ 	.short	0x0010
        /*0044*/ 	.byte	0x00, 0xf0, 0x11, 0x00


	//----- nvinfo : EIATTR_KPARAM_INFO
	.align		4
.L_469:
        /*0048*/ 	.byte	0x04, 0x17
        /*004a*/ 	.short	(.L_471 - .L_470)
.L_470:
        /*004c*/ 	.word	0x00000000
        /*0050*/ 	.short	0x0001
        /*0052*/ 	.short	0x0008
        /*0054*/ 	.byte	0x00, 0xf5, 0x21, 0x00


	//----- nvinfo : EIATTR_KPARAM_INFO
	.align		4
.L_471:
        /*0058*/ 	.byte	0x04, 0x17
        /*005a*/ 	.short	(.L_473 - .L_472)
.L_472:
        /*005c*/ 	.word	0x00000000
        /*0060*/ 	.short	0x0000
        /*0062*/ 	.short	0x0000
        /*0064*/ 	.byte	0x00, 0xf5, 0x21, 0x00


	//----- nvinfo : EIATTR_SPARSE_MMA_MASK
	.align		4
.L_473:
        /*0068*/ 	.byte	0x03, 0x50
        /*006a*/ 	.short	0x0000


	//----- nvinfo : EIATTR_MAXREG_COUNT
	.align		4
        /*006c*/ 	.byte	0x03, 0x1b
        /*006e*/ 	.short	0x00ff


	//----- nvinfo : EIATTR_MERCURY_ISA_VERSION
	.align		4
        /*0070*/ 	.byte	0x03, 0x5f
        /*0072*/ 	.short	0x0101


	//----- nvinfo : EIATTR_VRC_CTA_INIT_COUNT
	.align		4
        /*0074*/ 	.byte	0x02, 0x4a
	.zero		1
	.zero		1


	//----- nvinfo : EIATTR_EXIT_INSTR_OFFSETS
	.align		4
        /*0078*/ 	.byte	0x04, 0x1c
        /*007a*/ 	.short	(.L_475 - .L_474)


	//   ....[0]....
.L_474:
        /*007c*/ 	.word	0x00000090


	//   ....[1]....
        /*0080*/ 	.word	0x000003c0


	//   ....[2]....
        /*0084*/ 	.word	0x00000620


	//----- nvinfo : EIATTR_CRS_STACK_SIZE
	.align		4
.L_475:
        /*0088*/ 	.byte	0x04, 0x1e
        /*008a*/ 	.short	(.L_477 - .L_476)
.L_476:
        /*008c*/ 	.word	0x00000000


	//----- nvinfo : EIATTR_CBANK_PARAM_SIZE
	.align		4
.L_477:
        /*0090*/ 	.byte	0x03, 0x19
        /*0092*/ 	.short	0x0020


	//----- nvinfo : EIATTR_PARAM_CBANK
	.align		4
        /*0094*/ 	.byte	0x04, 0x0a
        /*0096*/ 	.short	(.L_479 - .L_478)
	.align		4
.L_478:
        /*0098*/ 	.word	index@(.nv.constant0._ZN17fastertransformer23applyTemperaturePenaltyIfEEvPT_PKS1_fiii)
        /*009c*/ 	.short	0x0380
        /*009e*/ 	.short	0x0020


	//----- nvinfo : EIATTR_SW_WAR
	.align		4
.L_479:
        /*00a0*/ 	.byte	0x04, 0x36
        /*00a2*/ 	.short	(.L_481 - .L_480)
.L_480:
        /*00a4*/ 	.word	0x00000008
.L_481:


//--------------------- .nv.info._ZN17fastertransformer31batchApplyTemperaturePenalty_h2EP7__half2PKS0_PKfiii --------------------------
	.section	.nv.info._ZN17fastertransformer31batchApplyTemperaturePenalty_h2EP7__half2PKS0_PKfiii,"",@"SHT_CUDA_INFO"
	.sectionflags	@""
	.align	4


	//----- nvinfo : EIATTR_CUDA_API_VERSION
	.align		4
        /*0000*/ 	.byte	0x04, 0x37
        /*0002*/ 	.short	(.L_483 - .L_482)
.L_482:
        /*0004*/ 	.word	0x00000082


	//----- nvinfo : EIATTR_KPARAM_INFO
	.align		4
.L_483:
        /*0008*/ 	.byte	0x04, 0x17
        /*000a*/ 	.short	(.L_485 - .L_484)
.L_484:
        /*000c*/ 	.word	0x00000000
        /*0010*/ 	.short	0x0005
        /*0012*/ 	.short	0x0020
        /*0014*/ 	.byte	0x00, 0xf0, 0x11, 0x00


	//----- nvinfo : EIATTR_KPARAM_INFO
	.align		4
.L_485:
        /*0018*/ 	.byte	0x04, 0x17
        /*001a*/ 	.short	(.L_487 - .L_486)
.L_486:
        /*001c*/ 	.word	0x00000000
        /*0020*/ 	.short	0x0004
        /*0022*/ 	.short	0x001c
        /*0024*/ 	.byte	0x00, 0xf0, 0x11, 0x00


	//----- nvinfo : EIATTR_KPARAM_INFO
	.align		4
.L_487:
        /*0028*/ 	.byte	0x04, 0x17
        /*002a*/ 	.short	(.L_489 - .L_488)
.L_488:
        /*002c*/ 	.word	0x00000000
        /*0030*/ 	.short	0x0003
        /*0032*/ 	.short	0x0018
        /*0034*/ 	.byte	0x00, 0xf0, 0x11, 0x00


	//----- nvinfo : EIATTR_KPARAM_INFO
	.align		4
.L_489:
        /*0038*/ 	.byte	0x04, 0x17
        /*003a*/ 	.short	(.L_491 - .L_490)
.L_490:
        /*003c*/ 	.word	0x00000000
        /*0040*/ 	.short	0x0002
        /*0042*/ 	.short	0x0010
        /*0044*/ 	.byte	0x00, 0xf5, 0x21, 0x00


	//----- nvinfo : EIATTR_KPARAM_INFO
	.align		4
.L_491:
        /*0048*/ 	.byte	0x04, 0x17
        /*004a*/ 	.short	(.L_493 - .L_492)
.L_492:
        /*004c*/ 	.word	0x00000000
        /*0050*/ 	.short	0x0001
        /*0052*/ 	.short	0x0008
        /*0054*/ 	.byte	0x00, 0xf5, 0x21, 0x00


	//----- nvinfo : EIATTR_KPARAM_INFO
	.align		4
.L_493:
        /*0058*/ 	.byte	0x04, 0x17
        /*005a*/ 	.short	(.L_495 - .L_494)
.L_494:
        /*005c*/ 	.word	0x00000000
        /*0060*/ 	.short	0x0000
        /*0062*/ 	.short	0x0000
        /*0064*/ 	.byte	0x00, 0xf5, 0x21, 0x00


	//----- nvinfo : EIATTR_SPARSE_MMA_MASK
	.align		4
.L_495:
        /*0068*/ 	.byte	0x03, 0x50
        /*006a*/ 	.short	0x0000


	//----- nvinfo : EIATTR_MAXREG_COUNT
	.align		4
        /*006c*/ 	.byte	0x03, 0x1b
        /*006e*/ 	.short	0x00ff


	//----- nvinfo : EIATTR_NUM_BARRIERS
	.align		4
        /*0070*/ 	.byte	0x02, 0x4c
        /*0072*/ 	.byte	0x01
	.zero		1


	//----- nvinfo : EIATTR_EXTERNS
	.align		4
        /*0074*/ 	.byte	0x04, 0x0f
        /*0076*/ 	.short	(.L_497 - .L_496)


	//   ....[0]....
	.align		4
.L_496:
        /*0078*/ 	.word	index@(__assertfail)


	//----- nvinfo : EIATTR_MERCURY_ISA_VERSION
	.align		4
.L_497:
        /*007c*/ 	.byte	0x03, 0x5f
        /*007e*/ 	.short	0x0101


	//----- nvinfo : EIATTR_VRC_CTA_INIT_COUNT
	.align		4
        /*0080*/ 	.byte	0x02, 0x4a
	.zero		1
	.zero		1


	//----- nvinfo : EIATTR_SYSCALL_OFFSETS
	.align		4
        /*0084*/ 	.byte	0x04, 0x46
        /*0086*/ 	.short	(.L_499 - .L_498)


	//   ....[0]....
.L_498:
        /*0088*/ 	.word	0x00000140


	//   ....[1]....
        /*008c*/ 	.word	0x00000280


	//----- nvinfo : EIATTR_EXIT_INSTR_OFFSETS
	.align		4
.L_499:
        /*0090*/ 	.byte	0x04, 0x1c
        /*0092*/ 	.short	(.L_501 - .L_500)


	//   ....[0]....
.L_500:
        /*0094*/ 	.word	0x00000450


	//   ....[1]....
        /*0098*/ 	.word	0x00000910


	//   ....[2]....
        /*009c*/ 	.word	0x00000ce0


	//----- nvinfo : EIATTR_CRS_STACK_SIZE
	.align		4
.L_501:
        /*00a0*/ 	.byte	0x04, 0x1e
        /*00a2*/ 	.short	(.L_503 - .L_502)
.L_502:
        /*00a4*/ 	.word	0x00000000


	//----- nvinfo : EIATTR_CBANK_PARAM_SIZE
	.align		4
.L_503:
        /*00a8*/ 	.byte	0x03, 0x19
        /*00aa*/ 	.short	0x0024


	//----- nvinfo : EIATTR_PARAM_CBANK
	.align		4
        /*00ac*/ 	.byte	0x04, 0x0a
        /*00ae*/ 	.short	(.L_505 - .L_504)
	.align		4
.L_504:
        /*00b0*/ 	.word	index@(.nv.constant0._ZN17fastertransformer31batchApplyTemperaturePenalty_h2EP7__half2PKS0_PKfiii)
        /*00b4*/ 	.short	0x0380
        /*00b6*/ 	.short	0x0024


	//----- nvinfo : EIATTR_SW_WAR
	.align		4
.L_505:
        /*00b8*/ 	.byte	0x04, 0x36
        /*00ba*/ 	.short	(.L_507 - .L_506)
.L_506:
        /*00bc*/ 	.word	0x00000008
.L_507:


//--------------------- .nv.info._ZN17fastertransformer23applyTemperaturePenaltyI7__half2EEvPT_PKS2_fiii --------------------------
	.section	.nv.info._ZN17fastertransformer23applyTemperaturePenaltyI7__half2EEvPT_PKS2_fiii,"",@"SHT_CUDA_INFO"
	.sectionflags	@""
	.align	4


	//----- nvinfo : EIATTR_CUDA_API_VERSION
	.align		4
        /*0000*/ 	.byte	0x04, 0x37
        /*0002*/ 	.short	(.L_509 - .L_508)
.L_508:
        /*0004*/ 	.word	0x00000082


	//----- nvinfo : EIATTR_KPARAM_INFO
	.align		4
.L_509:
        /*0008*/ 	.byte	0x04, 0x17
        /*000a*/ 	.short	(.L_511 - .L_510)
.L_510:
        /*000c*/ 	.word	0x00000000
        /*0010*/ 	.short	0x0005
        /*0012*/ 	.short	0x001c
        /*0014*/ 	.byte	0x00, 0xf0, 0x11, 0x00


	//----- nvinfo : EIATTR_KPARAM_INFO
	.align		4
.L_511:
        /*0018*/ 	.byte	0x04, 0x17
        /*001a*/ 	.short	(.L_513 - .L_512)
.L_512:
        /*001c*/ 	.word	0x00000000
        /*0020*/ 	.short	0x0004
        /*0022*/ 	.short	0x0018
        /*0024*/ 	.byte	0x00, 0xf0, 0x11, 0x00


	//----- nvinfo : EIATTR_KPARAM_INFO
	.align		4
.L_513:
        /*0028*/ 	.byte	0x04, 0x17
        /*002a*/ 	.short	(.L_515 - .L_514)
.L_514:
        /*002c*/ 	.word	0x00000000
        /*0030*/ 	.short	0x0003
        /*0032*/ 	.short	0x0014
        /*0034*/ 	.byte	0x00, 0xf0, 0x11, 0x00


	//----- nvinfo : EIATTR_KPARAM_INFO
	.align		4
.L_515:
        /*0038*/ 	.byte	0x04, 0x17
        /*003a*/ 	.short	(.L_517 - .L_516)
.L_516:
        /*003c*/ 	.word	0x00000000
        /*0040*/ 	.short	0x0002
        /*0042*/ 	.short	0x0010
        /*0044*/ 	.byte	0x00, 0xf0, 0x11, 0x00


	//----- nvinfo : EIATTR_KPARAM_INFO
	.align		4
.L_517:
        /*0048*/ 	.byte	0x04, 0x17
        /*004a*/ 	.short	(.L_519 - .L_518)
.L_518:
        /*004c*/ 	.word	0x00000000
        /*0050*/ 	.short	0x0001
        /*0052*/ 	.short	0x0008
        /*0054*/ 	.byte	0x00, 0xf5, 0x21, 0x00


	//----- nvinfo : EIATTR_KPARAM_INFO
	.align		4
.L_519:
        /*0058*/ 	.byte	0x04, 0x17
        /*005a*/ 	.short	(.L_521 - .L_520)
.L_520:
        /*005c*/ 	.word	0x00000000
        /*0060*/ 	.short	0x0000
        /*0062*/ 	.short	0x0000
        /*0064*/ 	.byte	0x00, 0xf5, 0x21, 0x00


	//----- nvinfo : EIATTR_SPARSE_MMA_MASK
	.align		4
.L_521:
        /*0068*/ 	.byte	0x03, 0x50
        /*006a*/ 	.short	0x0000


	//----- nvinfo : EIATTR_MAXREG_COUNT
	.align		4
        /*006c*/ 	.byte	0x03, 0x1b
        /*006e*/ 	.short	0x00ff


	//----- nvinfo : EIATTR_EXTERNS
	.align		4
        /*0070*/ 	.byte	0x04, 0x0f
        /*0072*/ 	.short	(.L_523 - .L_522)


	//   ....[0]....
	.align		4
.L_522:
        /*0074*/ 	.word	index@(__assertfail)


	//----- nvinfo : EIATTR_MERCURY_ISA_VERSION
	.align		4
.L_523:
        /*0078*/ 	.byte	0x03, 0x5f
        /*007a*/ 	.short	0x0101


	//----- nvinfo : EIATTR_VRC_CTA_INIT_COUNT
	.align		4
        /*007c*/ 	.byte	0x02, 0x4a
	.zero		1
	.zero		1


	//----- nvinfo : EIATTR_SYSCALL_OFFSETS
	.align		4
        /*0080*/ 	.byte	0x04, 0x46
        /*0082*/ 	.short	(.L_525 - .L_524)


	//   ....[0]....
.L_524:
        /*0084*/ 	.word	0x00000140


	//   ....[1]....
        /*0088*/ 	.word	0x00000280


	//----- nvinfo : EIATTR_EXIT_INSTR_OFFSETS
	.align		4
.L_525:
        /*008c*/ 	.byte	0x04, 0x1c
        /*008e*/ 	.short	(.L_527 - .L_526)


	//   ....[0]....
.L_526:
        /*0090*/ 	.word	0x00000330


	//   ....[1]....
        /*0094*/ 	.word	0x000006b0


	//   ....[2]....
        /*0098*/ 	.word	0x00000910


	//----- nvinfo : EIATTR_CRS_STACK_SIZE
	.align		4
.L_527:
        /*009c*/ 	.byte	0x04, 0x1e
        /*009e*/ 	.short	(.L_529 - .L_528)
.L_528:
        /*00a0*/ 	.word	0x00000000


	//----- nvinfo : EIATTR_CBANK_PARAM_SIZE
	.align		4
.L_529:
        /*00a4*/ 	.byte	0x03, 0x19
        /*00a6*/ 	.short	0x0020


	//----- nvinfo : EIATTR_PARAM_CBANK
	.align		4
        /*00a8*/ 	.byte	0x04, 0x0a
        /*00aa*/ 	.short	(.L_531 - .L_530)
	.align		4
.L_530:
        /*00ac*/ 	.word	index@(.nv.constant0._ZN17fastertransformer23applyTemperaturePenaltyI7__half2EEvPT_PKS2_fiii)
        /*00b0*/ 	.short	0x0380
        /*00b2*/ 	.short	0x0020


	//----- nvinfo : EIATTR_SW_WAR
	.align		4
.L_531:
        /*00b4*/ 	.byte	0x04, 0x36
        /*00b6*/ 	.short	(.L_533 - .L_532)
.L_532:
        /*00b8*/ 	.word	0x00000008
.L_533:


//--------------------- .nv.callgraph             --------------------------
	.section	.nv.callgraph,"",@"SHT_CUDA_CALLGRAPH"
	.align	4
	.sectionentsize	8
	.align		4
        /*0000*/ 	.word	0x00000000
	.align		4
        /*0004*/ 	.word	0xffffffff
	.align		4
        /*0008*/ 	.word	index@(_ZN17fastertransformer27batchApplyRepetitionPenaltyI6__halfLNS_21RepetitionPenaltyTypeE1EEEvPT_PKfPKiiiS8_ii)
	.align		4
        /*000c*/ 	.word	index@(__assertfail)
	.align		4
        /*0010*/ 	.word	index@(_ZN17fastertransformer27batchApplyRepetitionPenaltyI6__halfLNS_21RepetitionPenaltyTypeE0EEEvPT_PKfPKiiiS8_ii)
	.align		4
        /*0014*/ 	.word	index@(__assertfail)
	.align		4
        /*0018*/ 	.word	index@(_ZN17fastertransformer27batchApplyRepetitionPenaltyIfLNS_21RepetitionPenaltyTypeE1EEEvPT_PKfPKiiiS7_ii)
	.align		4
        /*001c*/ 	.word	index@(__assertfail)
	.align		4
        /*0020*/ 	.word	index@(_ZN17fastertransformer27batchApplyRepetitionPenaltyIfLNS_21RepetitionPenaltyTypeE0EEEvPT_PKfPKiiiS7_ii)
	.align		4
        /*0024*/ 	.word	index@(__assertfail)
	.align		4
        /*0028*/ 	.word	index@(_ZN17fastertransformer31batchApplyTemperaturePenalty_h2EP7__half2PKS0_PKfiii)
	.align		4
        /*002c*/ 	.word	index@(__assertfail)
	.align		4
        /*0030*/ 	.word	index@(_ZN17fastertransformer23applyTemperaturePenaltyI7__half2EEvPT_PKS2_fiii)
	.align		4
        /*0034*/ 	.word	index@(__assertfail)
	.align		4
        /*0038*/ 	.word	0x00000000
	.align		4
        /*003c*/ 	.word	0xfffffffe
	.align		4
        /*0040*/ 	.word	0x00000000
	.align		4
        /*0044*/ 	.word	0xfffffffd
	.align		4
        /*0048*/ 	.word	0x00000000
	.align		4
        /*004c*/ 	.word	0xfffffffc


//--------------------- .nv.constant4             --------------------------
	.section	.nv.constant4,"a",@progbits
	.align	8
	.align		8
.nv.constant4:
        /*0000*/ 	.dword	__unnamed_1
	.align		8
        /*0008*/ 	.dword	__unnamed_2
	.align		8
        /*0010*/ 	.dword	__unnamed_3
	.align		8
        /*0018*/ 	.dword	__unnamed_4
	.align		8
        /*0020*/ 	.dword	__unnamed_5
	.align		8
        /*0028*/ 	.dword	__unnamed_6
	.align		8
        /*0030*/ 	.dword	$str
	.align		8
        /*0038*/ 	.dword	$str$1
	.align		8
        /*0040*/ 	.dword	$str$2
	.align		8
        /*0048*/ 	.dword	$str$4
	.align		8
        /*0050*/ 	.dword	__assertfail


//--------------------- .text._ZN17fastertransformer26batchApplyMinLengthPenaltyI6__halfEEvPT_PKiS5_S5_ii --------------------------
	.section	.text._ZN17fastertransformer26batchApplyMinLengthPenaltyI6__halfEEvPT_PKiS5_S5_ii,"ax",@progbits
	.align	128
        .global         _ZN17fastertransformer26batchApplyMinLengthPenaltyI6__halfEEvPT_PKiS5_S5_ii
        .type           _ZN17fastertransformer26batchApplyMinLengthPenaltyI6__halfEEvPT_PKiS5_S5_ii,@function
        .size           _ZN17fastertransformer26batchApplyMinLengthPenaltyI6__halfEEvPT_PKiS5_S5_ii,(.L_x_118 - _ZN17fastertransformer26batchApplyMinLengthPenaltyI6__halfEEvPT_PKiS5_S5_ii)
        .other          _ZN17fastertransformer26batchApplyMinLengthPenaltyI6__halfEEvPT_PKiS5_S5_ii,@"STO_CUDA_ENTRY STV_DEFAULT"
_ZN17fastertransformer26batchApplyMinLengthPenaltyI6__halfEEvPT_PKiS5_S5_ii:
.text._ZN17fastertransformer26batchApplyMinLengthPenaltyI6__halfEEvPT_PKiS5_S5_ii:
[----:B------:R-:W-:Y:S01]  /*0000*/  LDC R1, c[0x0][0x37c] ;  /* 0x0000df00ff017b82 */ /* 0x000fe20000000800 */
[----:B------:R-:W0:Y:S07]  /*0010*/  S2R R7, SR_TID.X ;  /* 0x0000000000077919 */ /* 0x000e2e0000002100 */
[----:B------:R-:W0:Y:S01]  /*0020*/  S2UR UR6, SR_CTAID.X ;  /* 0x00000000000679c3 */ /* 0x000e220000002500 */
[----:B------:R-:W1:Y:S07]  /*0030*/  LDCU.64 UR4, c[0x0][0x358] ;  /* 0x00006b00ff0477ac */ /* 0x000e6e0008000a00 */
[----:B------:R-:W0:Y:S08]  /*0040*/  LDC R0, c[0x0][0x360] ;  /* 0x0000d800ff007b82 */ /* 0x000e300000000800 */
[----:B------:R-:W2:Y:S08]  /*0050*/  LDC.64 R2, c[0x0][0x398] ;  /* 0x0000e600ff027b82 */ /* 0x000eb00000000a00 */
[----:B------:R-:W3:Y:S01]  /*0060*/  LDC.64 R4, c[0x0][0x388] ;  /* 0x0000e200ff047b82 */ /* 0x000ee20000000a00 */
[----:B0-----:R-:W-:-:S07]  /*0070*/  IMAD R7, R0, UR6, R7 ;  /* 0x0000000600077c24 */ /* 0x001fce000f8e0207 */
[----:B------:R-:W0:Y:S01]  /*0080*/  LDC R9, c[0x0][0x3a0] ;  /* 0x0000e800ff097b82 */ /* 0x000e220000000800 */
[----:B--2---:R-:W-:-:S06]  /*0090*/  IMAD.WIDE R2, R7, 0x4, R2 ;  /* 0x0000000407027825 */ /* 0x004fcc00078e0202 */
[----:B-1----:R-:W0:Y:S01]  /*00a0*/  LDG.E R2, desc[UR4][R2.64] ;  /* 0x0000000402027981 */ /* 0x002e22000c1e1900 */
[----:B---3--:R-:W-:-:S06]  /*00b0*/  IMAD.WIDE R4, R7, 0x4, R4 ;  /* 0x0000000407047825 */ /* 0x008fcc00078e0204 */
[----:B------:R-:W2:Y:S01]  /*00c0*/  LDG.E R5, desc[UR4][R4.64] ;  /* 0x0000000404057981 */ /* 0x000ea2000c1e1900 */
[----:B0-----:R-:W-:-:S04]  /*00d0*/  IADD3 R0, PT, PT, R2, 0x1, -R9 ;  /* 0x0000000102007810 */ /* 0x001fc80007ffe809 */
[----:B--2---:R-:W-:-:S13]  /*00e0*/  ISETP.GE.AND P0, PT, R0, R5, PT ;  /* 0x000000050000720c */ /* 0x004fda0003f06270 */
[----:B------:R-:W-:Y:S05]  /*00f0*/  @P0 EXIT ;  /* 0x000000000000094d */ /* 0x000fea0003800000 */
[----:B------:R-:W0:Y:S01]  /*0100*/  LDC.64 R2, c[0x0][0x390] ;  /* 0x0000e400ff027b82 */ /* 0x000e220000000a00 */
[----:B------:R-:W1:Y:S07]  /*0110*/  LDCU UR6, c[0x0][0x3a4] ;  /* 0x00007480ff0677ac */ /* 0x000e6e0008000800 */
[----:B------:R-:W2:Y:S01]  /*0120*/  LDC.64 R4, c[0x0][0x380] ;  /* 0x0000e000ff047b82 */ /* 0x000ea20000000a00 */
[----:B0-----:R-:W-:-:S06]  /*0130*/  IMAD.WIDE R2, R7, 0x4, R2 ;  /* 0x0000000407027825 */ /* 0x001fcc00078e0202 */
[----:B------:R-:W1:Y:S01]  /*0140*/  LDG.E R2, desc[UR4][R2.64] ;  /* 0x0000000402027981 */ /* 0x000e62000c1e1900 */
[----:B------:R-:W-:Y:S02]  /*0150*/  HFMA2 R0, -RZ, RZ, 0, -65504 ;  /* 0x0000fbffff007431 */ /* 0x000fe400000001ff */
[----:B-1----:R-:W-:-:S04]  /*0160*/  IMAD R7, R7, UR6, R2 ;  /* 0x0000000607077c24 */ /* 0x002fc8000f8e0202 */
[----:B--2---:R-:W-:-:S05]  /*0170*/  IMAD.WIDE R4, R7, 0x2, R4 ;  /* 0x0000000207047825 */ /* 0x004fca00078e0204 */
[----:B------:R-:W-:Y:S01]  /*0180*/  STG.E.U16 desc[UR4][R4.64], R0 ;  /* 0x0000000004007986 */ /* 0x000fe2000c101504 */
[----:B------:R-:W-:Y:S05]  /*0190*/  EXIT ;  /* 0x000000000000794d */ /* 0x000fea0003800000 */
.L_x_0:
[----:B------:R-:W-:-:S00]  /*01a0*/  BRA `(.L_x_0) ;  /* 0xfffffffc00fc7947 */ /* 0x000fc0000383ffff */
[----:B------:R-:W-:-:S00]  /*01b0*/  NOP ;  /* 0x0000000000007918 */ /* 0x000fc00000000000 */
        /* <DEDUP_REMOVED lines=12> */
.L_x_118:


//--------------------- .text._ZN17fastertransformer26batchApplyMinLengthPenaltyIfEEvPT_PKiS4_S4_ii --------------------------
	.section	.text._ZN17fastertransformer26batchApplyMinLengthPenaltyIfEEvPT_PKiS4_S4_ii,"ax",@progbits
	.align	128
        .global         _ZN17fastertransformer26batchApplyMinLengthPenaltyIfEEvPT_PKiS4_S4_ii
        .type           _ZN17fastertransformer26batchApplyMinLengthPenaltyIfEEvPT_PKiS4_S4_ii,@function
        .size           _ZN17fastertransformer26batchApplyMinLengthPenaltyIfEEvPT_PKiS4_S4_ii,(.L_x_119 - _ZN17fastertransformer26batchApplyMinLengthPenaltyIfEEvPT_PKiS4_S4_ii)
        .other          _ZN17fastertransformer26batchApplyMinLengthPenaltyIfEEvPT_PKiS4_S4_ii,@"STO_CUDA_ENTRY STV_DEFAULT"
_ZN17fastertransformer26batchApplyMinLengthPenaltyIfEEvPT_PKiS4_S4_ii:
.text._ZN17fastertransformer26batchApplyMinLengthPenaltyIfEEvPT_PKiS4_S4_ii:
        /* <DEDUP_REMOVED lines=21> */
[----:B------:R-:W-:Y:S01]  /*0150*/  MOV R9, 0xff7fffff ;  /* 0xff7fffff00097802 */ /* 0x000fe20000000f00 */
[----:B-1----:R-:W-:-:S04]  /*0160*/  IMAD R7, R7, UR6, R2 ;  /* 0x0000000607077c24 */ /* 0x002fc8000f8e0202 */
[----:B--2---:R-:W-:-:S05]  /*0170*/  IMAD.WIDE R4, R7, 0x4, R4 ;  /* 0x0000000407047825 */ /* 0x004fca00078e0204 */
[----:B------:R-:W-:Y:S01]  /*0180*/  STG.E desc[UR4][R4.64], R9 ;  /* 0x0000000904007986 */ /* 0x000fe2000c101904 */
[----:B------:R-:W-:Y:S05]  /*0190*/  EXIT ;  /* 0x000000000000794d */ /* 0x000fea0003800000 */
.L_x_1:
        /* <DEDUP_REMOVED lines=14> */
.L_x_119:


//--------------------- .text._ZN17fastertransformer27batchApplyRepetitionPenaltyI6__halfLNS_21RepetitionPenaltyTypeE1EEEvPT_PKfPKiiiS8_ii --------------------------
	.section	.text._ZN17fastertransformer27batchApplyRepetitionPenaltyI6__halfLNS_21RepetitionPenaltyTypeE1EEEvPT_PKfPKiiiS8_ii,"ax",@progbits
	.align	128
        .global         _ZN17fastertransformer27batchApplyRepetitionPenaltyI6__halfLNS_21RepetitionPenaltyTypeE1EEEvPT_PKfPKiiiS8_ii
        .type           _ZN17fastertransformer27batchApplyRepetitionPenaltyI6__halfLNS_21RepetitionPenaltyTypeE1EEEvPT_PKfPKiiiS8_ii,@function
        .size           _ZN17fastertransformer27batchApplyRepetitionPenaltyI6__halfLNS_21RepetitionPenaltyTypeE1EEEvPT_PKfPKiiiS8_ii,(.L_x_120 - _ZN17fastertransformer27batchApplyRepetitionPenaltyI6__halfLNS_21RepetitionPenaltyTypeE1EEEvPT_PKfPKiiiS8_ii)
        .other          _ZN17fastertransformer27batchApplyRepetitionPenaltyI6__halfLNS_21RepetitionPenaltyTypeE1EEEvPT_PKfPKiiiS8_ii,@"STO_CUDA_ENTRY STV_DEFAULT"
_ZN17fastertransformer27batchApplyRepetitionPenaltyI6__halfLNS_21RepetitionPenaltyTypeE1EEEvPT_PKfPKiiiS8_ii:
.text._ZN17fastertransformer27batchApplyRepetitionPenaltyI6__halfLNS_21RepetitionPenaltyTypeE1EEEvPT_PKfPKiiiS8_ii:
[----:B------:R-:W0:Y:S08]  /*0000*/  LDC R1, c[0x0][0x37c] ;  /* 0x0000df00ff017b82 */ /* 0x000e300000000800 */
[----:B------:R-:W1:Y:S01]  /*0010*/  LDC.64 R2, c[0x0][0x3a0] ;  /* 0x0000e800ff027b82 */ /* 0x000e620000000a00 */
[----:B------:R-:W2:Y:S01]  /*0020*/  LDCU UR4, c[0x0][0x3a8] ;  /* 0x00007500ff0477ac */ /* 0x000ea20008000800 */
[----:B------:R-:W3:Y:S01]  /*0030*/  S2R R29, SR_CTAID.X ;  /* 0x00000000001d7919 */ /* 0x000ee20000002500 */
[----:B------:R-:W4:Y:S01]  /*0040*/  LDCU.64 UR36, c[0x0][0x358] ;  /* 0x00006b00ff2477ac */ /* 0x000f220008000a00 */
[----:B------:R-:W4:Y:S04]  /*0050*/  S2R R22, SR_TID.X ;  /* 0x0000000000167919 */ /* 0x000f280000002100 */
[----:B------:R-:W3:Y:S01]  /*0060*/  S2UR UR38, SR_CgaCtaId ;  /* 0x00000000002679c3 */ /* 0x000ee20000008800 */
[----:B------:R-:W4:Y:S01]  /*0070*/  LDCU UR5, c[0x0][0x39c] ;  /* 0x00007380ff0577ac */ /* 0x000f220008000800 */
[----:B------:R-:W0:Y:S06]  /*0080*/  LDCU UR42, c[0x0][0x3ac] ;  /* 0x00007580ff2a77ac */ /* 0x000e2c0008000800 */
[----:B------:R-:W0:Y:S01]  /*0090*/  LDC.64 R16, c[0x0][0x380] ;  /* 0x0000e000ff107b82 */ /* 0x000e220000000a00 */
[----:B------:R-:W0:Y:S01]  /*00a0*/  LDCU UR39, c[0x0][0x3a8] ;  /* 0x00007500ff2777ac */ /* 0x000e220008000800 */
[----:B--2---:R-:W-:Y:S01]  /*00b0*/  IMAD.U32 R27, RZ, RZ, UR4 ;  /* 0x00000004ff1b7e24 */ /* 0x004fe2000f8e00ff */
[----:B------:R-:W2:Y:S01]  /*00c0*/  LDCU UR4, c[0x0][0x3ac] ;  /* 0x00007580ff0477ac */ /* 0x000ea20008000800 */
[----:B-1----:R-:W-:Y:S01]  /*00d0*/  ISETP.NE.U32.AND P0, PT, R2, RZ, PT ;  /* 0x000000ff0200720c */ /* 0x002fe20003f05070 */
[----:B------:R-:W1:Y:S03]  /*00e0*/  LDCU.64 UR40, c[0x0][0x398] ;  /* 0x00007300ff2877ac */ /* 0x000e660008000a00 */
[----:B------:R-:W-:-:S13]  /*00f0*/  ISETP.NE.AND.EX P0, PT, R3, RZ, PT, P0 ;  /* 0x000000ff0300720c */ /* 0x000fda0003f05300 */
[----:B------:R-:W4:Y:S01]  /*0100*/  @P0 LDC.64 R2, c[0x0][0x3a0] ;  /* 0x0000e800ff020b82 */ /* 0x000f220000000a00 */
[----:B--2---:R-:W-:Y:S01]  /*0110*/  IMAD.U32 R5, RZ, RZ, UR4 ;  /* 0x00000004ff057e24 */ /* 0x004fe2000f8e00ff */
[----:B------:R-:W-:Y:S02]  /*0120*/  UMOV UR4, 0x400 ;  /* 0x0000040000047882 */ /* 0x000fe40000000000 */
[----:B---3--:R-:W-:Y:S01]  /*0130*/  ULEA UR38, UR38, UR4, 0x18 ;  /* 0x0000000426267291 */ /* 0x008fe2000f8ec0ff */
[----:B------:R-:W-:Y:S01]  /*0140*/  BSSY.RECONVERGENT B8, `(.L_x_2) ;  /* 0x0000039000087945 */ /* 0x000fe20003800200 */
[----:B----4-:R-:W-:-:S05]  /*0150*/  @P0 IMAD.WIDE.U32 R2, R29, 0x4, R2 ;  /* 0x000000041d020825 */ /* 0x010fca00078e0002 */
[----:B------:R2:W5:Y:S01]  /*0160*/  @P0 LDG.E R27, desc[UR36][R2.64] ;  /* 0x00000024021b0981 */ /* 0x000562000c1e1900 */
[----:B------:R-:W-:Y:S02]  /*0170*/  ISETP.GE.AND P0, PT, R22, R5, PT ;  /* 0x000000051600720c */ /* 0x000fe40003f06270 */
[----:B------:R-:W-:Y:S01]  /*0180*/  LEA R25, R5, UR38, 0x2 ;  /* 0x0000002605197c11 */ /* 0x000fe2000f8e10ff */
[----:B--2---:R-:W-:-:S04]  /*0190*/  IMAD R3, R29, UR5, RZ ;  /* 0x000000051d037c24 */ /* 0x004fc8000f8e02ff */
[----:B0-----:R-:W-:-:S06]  /*01a0*/  IMAD.WIDE R16, R3, 0x2, R16 ;  /* 0x0000000203107825 */ /* 0x001fcc00078e0210 */
[----:B-1----:R-:W-:Y:S05]  /*01b0*/  @P0 BRA `(.L_x_3) ;  /* 0x0000000000c40947 */ /* 0x002fea0003800000 */
[----:B------:R-:W0:Y:S02]  /*01c0*/  LDC.64 R18, c[0x0][0x388] ;  /* 0x0000e200ff127b82 */ /* 0x000e240000000a00 */
[----:B0-----:R-:W-:-:S06]  /*01d0*/  IMAD.WIDE.U32 R18, R29, 0x4, R18 ;  /* 0x000000041d127825 */ /* 0x001fcc00078e0012 */
[----:B------:R0:W5:Y:S01]  /*01e0*/  LDG.E R18, desc[UR36][R18.64] ;  /* 0x0000002412127981 */ /* 0x000162000c1e1900 */
[----:B------:R-:W1:Y:S01]  /*01f0*/  LDC R23, c[0x0][0x360] ;  /* 0x0000d800ff177b82 */ /* 0x000e620000000800 */
[----:B------:R-:W-:-:S07]  /*0200*/  MOV R2, R22 ;  /* 0x0000001600027202 */ /* 0x000fce0000000f00 */
.L_x_8:
[C---:B------:R-:W-:Y:S01]  /*0210*/  ISETP.GE.AND P0, PT, R2.reuse, UR39, PT ;  /* 0x0000002702007c0c */ /* 0x040fe2000bf06270 */
[----:B------:R-:W-:Y:S01]  /*0220*/  BSSY.RECONVERGENT B7, `(.L_x_4) ;  /* 0x0000026000077945 */ /* 0x000fe20003800200 */
[----:B-----5:R-:W-:-:S13]  /*0230*/  ISETP.GE.AND P1, PT, R2, R27, PT ;  /* 0x0000001b0200720c */ /* 0x020fda0003f26270 */
[----:B---3--:R-:W-:Y:S05]  /*0240*/  @!P0 BRA P1, `(.L_x_5) ;  /* 0x00000000008c8947 */ /* 0x008fea0000800000 */
[----:B------:R-:W2:Y:S01]  /*0250*/  LDC.64 R4, c[0x0][0x390] ;  /* 0x0000e400ff047b82 */ /* 0x000ea20000000a00 */
[----:B------:R-:W-:-:S04]  /*0260*/  IMAD R3, R2, UR40, R29 ;  /* 0x0000002802037c24 */ /* 0x000fc8000f8e021d */
[----:B--2---:R-:W-:-:S05]  /*0270*/  IMAD.WIDE R4, R3, 0x4, R4 ;  /* 0x0000000403047825 */ /* 0x004fca00078e0204 */
[----:B0-----:R-:W2:Y:S01]  /*0280*/  LDG.E R19, desc[UR36][R4.64] ;  /* 0x0000002404137981 */ /* 0x001ea2000c1e1900 */
[----:B------:R-:W-:Y:S01]  /*0290*/  BSSY.RECONVERGENT B6, `(.L_x_6) ;  /* 0x0000013000067945 */ /* 0x000fe20003800200 */
[----:B--2---:R-:W-:-:S13]  /*02a0*/  ISETP.GE.AND P0, PT, R19, UR41, PT ;  /* 0x0000002913007c0c */ /* 0x004fda000bf06270 */
[----:B------:R-:W-:Y:S05]  /*02b0*/  @!P0 BRA `(.L_x_7) ;  /* 0x0000000000408947 */ /* 0x000fea0003800000 */
[----:B------:R-:W-:Y:S01]  /*02c0*/  MOV R14, 0x50 ;  /* 0x00000050000e7802 */ /* 0x000fe20000000f00 */
[----:B------:R-:W0:Y:S01]  /*02d0*/  LDCU.64 UR4, c[0x4][0x48] ;  /* 0x01000900ff0477ac */ /* 0x000e220008000a00 */
[----:B------:R-:W-:Y:S02]  /*02e0*/  HFMA2 R13, -RZ, RZ, 0, 0 ;  /* 0x00000000ff0d7431 */ /* 0x000fe400000001ff */
[----:B------:R-:W-:Y:S01]  /*02f0*/  IMAD.MOV.U32 R8, RZ, RZ, 0x18a ;  /* 0x0000018aff087424 */ /* 0x000fe200078e00ff */
[----:B------:R-:W2:Y:S01]  /*0300*/  LDCU.64 UR6, c[0x4][0x38] ;  /* 0x01000700ff0677ac */ /* 0x000ea20008000a00 */
[----:B------:R-:W3:Y:S01]  /*0310*/  LDC.64 R14, c[0x4][R14] ;  /* 0x010000000e0e7b82 */ /* 0x000ee20000000a00 */
[----:B------:R-:W-:Y:S01]  /*0320*/  IMAD.MOV.U32 R12, RZ, RZ, 0x1 ;  /* 0x00000001ff0c7424 */ /* 0x000fe200078e00ff */
[----:B------:R-:W4:Y:S01]  /*0330*/  LDCU.64 UR8, c[0x4][0x28] ;  /* 0x01000500ff0877ac */ /* 0x000f220008000a00 */
[----:B0-----:R-:W-:Y:S02]  /*0340*/  IMAD.U32 R4, RZ, RZ, UR4 ;  /* 0x00000004ff047e24 */ /* 0x001fe4000f8e00ff */
[----:B------:R-:W-:Y:S01]  /*0350*/  IMAD.U32 R5, RZ, RZ, UR5 ;  /* 0x00000005ff057e24 */ /* 0x000fe2000f8e00ff */
[----:B--2---:R-:W-:Y:S01]  /*0360*/  MOV R6, UR6 ;  /* 0x0000000600067c02 */ /* 0x004fe20008000f00 */
[----:B------:R-:W-:-:S02]  /*0370*/  IMAD.U32 R7, RZ, RZ, UR7 ;  /* 0x00000007ff077e24 */ /* 0x000fc4000f8e00ff */
[----:B----4-:R-:W-:Y:S01]  /*0380*/  IMAD.U32 R10, RZ, RZ, UR8 ;  /* 0x00000008ff0a7e24 */ /* 0x010fe2000f8e00ff */
[----:B------:R-:W-:-:S07]  /*0390*/  MOV R11, UR9 ;  /* 0x00000009000b7c02 */ /* 0x000fce0008000f00 */
[----:B------:R-:W-:-:S07]  /*03a0*/  LEPC R20, `(.L_x_7) ;  /* 0x000000001014794e */ /* 0x000fce0000000000 */
[----:B-1-3--:R-:W-:Y:S05]  /*03b0*/  CALL.ABS.NOINC R14 ;  /* 0x000000000e007343 */ /* 0x00afea0003c00000 */
.L_x_7:
[----:B------:R-:W-:Y:S05]  /*03c0*/  BSYNC.RECONVERGENT B6 ;  /* 0x0000000000067941 */ /* 0x000fea0003800200 */
.L_x_6:
[----:B------:R-:W-:-:S06]  /*03d0*/  IMAD.WIDE R4, R19, 0x2, R16 ;  /* 0x0000000213047825 */ /* 0x000fcc00078e0210 */
[----:B------:R-:W2:Y:S01]  /*03e0*/  LDG.E.U16 R4, desc[UR36][R4.64] ;  /* 0x0000002404047981 */ /* 0x000ea2000c1e1500 */
[C---:B------:R-:W-:Y:S01]  /*03f0*/  IMAD R0, R2.reuse, 0x4, R25 ;  /* 0x0000000402007824 */ /* 0x040fe200078e0219 */
[----:B------:R-:W-:-:S04]  /*0400*/  LEA R6, R2, UR38, 0x2 ;  /* 0x0000002602067c11 */ /* 0x000fc8000f8e10ff */
[----:B------:R3:W-:Y:S01]  /*0410*/  STS [R0], R19 ;  /* 0x0000001300007388 */ /* 0x0007e20000000800 */
[----:B--2---:R-:W-:-:S05]  /*0420*/  HADD2.F32 R8, -RZ, R4.H0_H0 ;  /* 0x20000004ff087230 */ /* 0x004fca0000004100 */
[----:B------:R-:W-:-:S13]  /*0430*/  FSETP.GEU.FTZ.AND P0, PT, R8, RZ, PT ;  /* 0x000000ff0800720b */ /* 0x000fda0003f1e000 */
[----:B------:R-:W0:Y:S01]  /*0440*/  @P0 MUFU.RCP R7, R18 ;  /* 0x0000001200070308 */ /* 0x000e220000001000 */
[----:B------:R-:W-:Y:S01]  /*0450*/  @!P0 FMUL.FTZ R3, R18, R8 ;  /* 0x0000000812038220 */ /* 0x000fe20000410000 */
[----:B0-----:R-:W-:-:S05]  /*0460*/  @P0 FMUL.FTZ R3, R8, R7 ;  /* 0x0000000708030220 */ /* 0x001fca0000410000 */
[----:B------:R3:W-:Y:S02]  /*0470*/  STS [R6], R3 ;  /* 0x0000000306007388 */ /* 0x0007e40000000800 */
.L_x_5:
[----:B------:R-:W-:Y:S05]  /*0480*/  BSYNC.RECONVERGENT B7 ;  /* 0x0000000000077941 */ /* 0x000fea0003800200 */
.L_x_4:
[----:B-1----:R-:W-:Y:S01]  /*0490*/  IMAD.IADD R2, R23, 0x1, R2 ;  /* 0x0000000117027824 */ /* 0x002fe200078e0202 */
[----:B------:R-:W-:-:S04]  /*04a0*/  MOV R5, UR42 ;  /* 0x0000002a00057c02 */ /* 0x000fc80008000f00 */
[----:B------:R-:W-:-:S13]  /*04b0*/  ISETP.GE.AND P0, PT, R2, R5, PT ;  /* 0x000000050200720c */ /* 0x000fda0003f06270 */
[----:B------:R-:W-:Y:S05]  /*04c0*/  @!P0 BRA `(.L_x_8) ;  /* 0xfffffffc00508947 */ /* 0x000fea000383ffff */
.L_x_3:
[----:B------:R-:W-:Y:S05]  /*04d0*/  BSYNC.RECONVERGENT B8 ;  /* 0x0000000000087941 */ /* 0x000fea0003800200 */
.L_x_2:
[----:B------:R-:W1:Y:S01]  /*04e0*/  LDC R7, c[0x0][0x360] ;  /* 0x0000d800ff077b82 */ /* 0x000e620000000800 */
[----:B------:R-:W-:Y:S02]  /*04f0*/  ISETP.GE.AND P1, PT, R22, R5, PT ;  /* 0x000000051600720c */ /* 0x000fe40003f26270 */
[----:B-1----:R-:W-:-:S13]  /*0500*/  ISETP.GE.U32.AND P0, PT, R7, 0x21, PT ;  /* 0x000000210700780c */ /* 0x002fda0003f06070 */
[----:B------:R-:W-:Y:S05]  /*0510*/  @P0 WARPSYNC.ALL ;  /* 0x0000000000000948 */ /* 0x000fea0003800000 */
[----:B------:R-:W-:Y:S06]  /*0520*/  @P0 BAR.SYNC.DEFER_BLOCKING 0x0 ;  /* 0x0000000000000b1d */ /* 0x000fec0000010000 */
[----:B------:R-:W-:Y:S05]  /*0530*/  @P1 EXIT ;  /* 0x000000000000194d */ /* 0x000fea0003800000 */
[----:B------:R-:W1:Y:S08]  /*0540*/  LDC R9, c[0x0][0x3a8] ;  /* 0x0000ea00ff097b82 */ /* 0x000e700000000800 */
[----:B------:R-:W2:Y:S02]  /*0550*/  LDC R11, c[0x0][0x3ac] ;  /* 0x0000eb00ff0b7b82 */ /* 0x000ea40000000800 */
.L_x_9:
[----:B-1----:R-:W-:-:S04]  /*0560*/  ISETP.GE.AND P0, PT, R22, R9, PT ;  /* 0x000000091600720c */ /* 0x002fc80003f06270 */
[----:B-----5:R-:W-:-:S13]  /*0570*/  ISETP.GE.AND P0, PT, R22, R27, !P0 ;  /* 0x0000001b1600720c */ /* 0x020fda0004706270 */
[C---:B------:R-:W-:Y:S01]  /*0580*/  @!P0 LEA R4, R22.reuse, UR38, 0x2 ;  /* 0x0000002616048c11 */ /* 0x040fe2000f8e10ff */
[----:B---3--:R-:W-:Y:S01]  /*0590*/  @!P0 IMAD R0, R22, 0x4, R25 ;  /* 0x0000000416008824 */ /* 0x008fe200078e0219 */
[----:B------:R-:W-:-:S04]  /*05a0*/  IADD3 R22, PT, PT, R7, R22, RZ ;  /* 0x0000001607167210 */ /* 0x000fc80007ffe0ff */
[----:B------:R-:W1:Y:S04]  /*05b0*/  @!P0 LDS R4, [R4] ;  /* 0x0000000004048984 */ /* 0x000e680000000800 */
[----:B------:R-:W3:Y:S01]  /*05c0*/  @!P0 LDS R3, [R0] ;  /* 0x0000000000038984 */ /* 0x000ee20000000800 */
[----:B-1----:R-:W-:Y:S01]  /*05d0*/  @!P0 F2FP.F16.F32.PACK_AB R5, RZ, R4 ;  /* 0x00000004ff05823e */ /* 0x002fe200000000ff */
[----:B---3--:R-:W-:-:S05]  /*05e0*/  @!P0 IMAD.WIDE R2, R3, 0x2, R16 ;  /* 0x0000000203028825 */ /* 0x008fca00078e0210 */
[----:B------:R4:W-:Y:S01]  /*05f0*/  @!P0 STG.E.U16 desc[UR36][R2.64], R5 ;  /* 0x0000000502008986 */ /* 0x0009e2000c101524 */
[----:B--2---:R-:W-:-:S13]  /*0600*/  ISETP.GE.AND P0, PT, R22, R11, PT ;  /* 0x0000000b1600720c */ /* 0x004fda0003f06270 */
[----:B----4-:R-:W-:Y:S05]  /*0610*/  @!P0 BRA `(.L_x_9) ;  /* 0xfffffffc00d08947 */ /* 0x010fea000383ffff */
[----:B------:R-:W-:Y:S05]  /*0620*/  EXIT ;  /* 0x000000000000794d */ /* 0x000fea0003800000 */
.L_x_10:
        /* <DEDUP_REMOVED lines=13> */
.L_x_120:


//--------------------- .text._ZN17fastertransformer27batchApplyRepetitionPenaltyI6__halfLNS_21RepetitionPenaltyTypeE0EEEvPT_PKfPKiiiS8_ii --------------------------
	.section	.text._ZN17fastertransformer27batchApplyRepetitionPenaltyI6__halfLNS_21RepetitionPenaltyTypeE0EEEvPT_PKfPKiiiS8_ii,"ax",@progbits
	.align	128
        .global         _ZN17fastertransformer27batchApplyRepetitionPenaltyI6__halfLNS_21RepetitionPenaltyTypeE0EEEvPT_PKfPKiiiS8_ii
        .type           _ZN17fastertransformer27batchApplyRepetitionPenaltyI6__halfLNS_21RepetitionPenaltyTypeE0EEEvPT_PKfPKiiiS8_ii,@function
        .size           _ZN17fastertransformer27batchApplyRepetitionPenaltyI6__halfLNS_21RepetitionPenaltyTypeE0EEEvPT_PKfPKiiiS8_ii,(.L_x_121 - _ZN17fastertransformer27batchApplyRepetitionPenaltyI6__halfLNS_21RepetitionPenaltyTypeE0EEEvPT_PKfPKiiiS8_ii)
        .other          _ZN17fastertransformer27batchApplyRepetitionPenaltyI6__halfLNS_21RepetitionPenaltyTypeE0EEEvPT_PKfPKiiiS8_ii,@"STO_CUDA_ENTRY STV_DEFAULT"
_ZN17fastertransformer27batchApplyRepetitionPenaltyI6__halfLNS_21RepetitionPenaltyTypeE0EEEvPT_PKfPKiiiS8_ii:
.text._ZN17fastertransformer27batchApplyRepetitionPenaltyI6__halfLNS_21RepetitionPenaltyTypeE0EEEvPT_PKfPKiiiS8_ii:
        /* <DEDUP_REMOVED lines=33> */
.L_x_17:
        /* <DEDUP_REMOVED lines=27> */
.L_x_16:
[----:B------:R-:W-:Y:S05]  /*03c0*/  BSYNC.RECONVERGENT B6 ;  /* 0x0000000000067941 */ /* 0x000fea0003800200 */
.L_x_15:
[----:B------:R-:W-:-:S06]  /*03d0*/  IMAD.WIDE R4, R19, 0x2, R16 ;  /* 0x0000000213047825 */ /* 0x000fcc00078e0210 */
[----:B------:R-:W2:Y:S01]  /*03e0*/  LDG.E.U16 R4, desc[UR36][R4.64] ;  /* 0x0000002404047981 */ /* 0x000ea2000c1e1500 */
[C---:B------:R-:W-:Y:S01]  /*03f0*/  IMAD R0, R2.reuse, 0x4, R25 ;  /* 0x0000000402007824 */ /* 0x040fe200078e0219 */
[----:B------:R-:W-:-:S04]  /*0400*/  LEA R6, R2, UR38, 0x2 ;  /* 0x0000002602067c11 */ /* 0x000fc8000f8e10ff */
[----:B------:R3:W-:Y:S01]  /*0410*/  STS [R0], R19 ;  /* 0x0000001300007388 */ /* 0x0007e20000000800 */
[----:B--2---:R-:W-:-:S05]  /*0420*/  HADD2.F32 R3, -RZ, R4.H0_H0 ;  /* 0x20000004ff037230 */ /* 0x004fca0000004100 */
[----:B------:R-:W-:-:S05]  /*0430*/  FADD.FTZ R3, -R18, R3 ;  /* 0x0000000312037221 */ /* 0x000fca0000010100 */
[----:B------:R3:W-:Y:S02]  /*0440*/  STS [R6], R3 ;  /* 0x0000000306007388 */ /* 0x0007e40000000800 */
.L_x_14:
[----:B------:R-:W-:Y:S05]  /*0450*/  BSYNC.RECONVERGENT B7 ;  /* 0x0000000000077941 */ /* 0x000fea0003800200 */
.L_x_13:
[----:B-1----:R-:W-:Y:S01]  /*0460*/  IMAD.IADD R2, R23, 0x1, R2 ;  /* 0x0000000117027824 */ /* 0x002fe200078e0202 */
[----:B------:R-:W-:-:S04]  /*0470*/  MOV R5, UR42 ;  /* 0x0000002a00057c02 */ /* 0x000fc80008000f00 */
[----:B------:R-:W-:-:S13]  /*0480*/  ISETP.GE.AND P0, PT, R2, R5, PT ;  /* 0x000000050200720c */ /* 0x000fda0003f06270 */
[----:B------:R-:W-:Y:S05]  /*0490*/  @!P0 BRA `(.L_x_17) ;  /* 0xfffffffc005c8947 */ /* 0x000fea000383ffff */
.L_x_12:
[----:B------:R-:W-:Y:S05]  /*04a0*/  BSYNC.RECONVERGENT B8 ;  /* 0x0000000000087941 */ /* 0x000fea0003800200 */
.L_x_11:
        /* <DEDUP_REMOVED lines=8> */
.L_x_18:
        /* <DEDUP_REMOVED lines=13> */
.L_x_19:
        /* <DEDUP_REMOVED lines=16> */
.L_x_121:


//--------------------- .text._ZN17fastertransformer27batchApplyRepetitionPenaltyIfLNS_21RepetitionPenaltyTypeE1EEEvPT_PKfPKiiiS7_ii --------------------------
	.section	.text._ZN17fastertransformer27batchApplyRepetitionPenaltyIfLNS_21RepetitionPenaltyTypeE1EEEvPT_PKfPKiiiS7_ii,"ax",@progbits
	.align	128
        .global         _ZN17fastertransformer27batchApplyRepetitionPenaltyIfLNS_21RepetitionPenaltyTypeE1EEEvPT_PKfPKiiiS7_ii
        .type           _ZN17fastertransformer27batchApplyRepetitionPenaltyIfLNS_21RepetitionPenaltyTypeE1EEEvPT_PKfPKiiiS7_ii,@function
        .size           _ZN17fastertransformer27batchApplyRepetitionPenaltyIfLNS_21RepetitionPenaltyTypeE1EEEvPT_PKfPKiiiS7_ii,(.L_x_122 - _ZN17fastertransformer27batchApplyRepetitionPenaltyIfLNS_21RepetitionPenaltyTypeE1EEEvPT_PKfPKiiiS7_ii)
        .other          _ZN17fastertransformer27batchApplyRepetitionPenaltyIfLNS_21RepetitionPenaltyTypeE1EEEvPT_PKfPKiiiS7_ii,@"STO_CUDA_ENTRY STV_DEFAULT"
_ZN17fastertransformer27batchApplyRepetitionPenaltyIfLNS_21RepetitionPenaltyTypeE1EEEvPT_PKfPKiiiS7_ii:
.text._ZN17fastertransformer27batchApplyRepetitionPenaltyIfLNS_21RepetitionPenaltyTypeE1EEEvPT_PKfPKiiiS7_ii:
        /* <DEDUP_REMOVED lines=33> */
.L_x_26:
        /* <DEDUP_REMOVED lines=27> */
.L_x_25:
[----:B------:R-:W-:Y:S05]  /*03c0*/  BSYNC.RECONVERGENT B6 ;  /* 0x0000000000067941 */ /* 0x000fea0003800200 */
.L_x_24:
[----:B------:R-:W-:-:S06]  /*03d0*/  IMAD.WIDE R4, R19, 0x4, R16 ;  /* 0x0000000413047825 */ /* 0x000fcc00078e0210 */
[----:B------:R-:W2:Y:S01]  /*03e0*/  LDG.E R4, desc[UR36][R4.64] ;  /* 0x0000002404047981 */ /* 0x000ea2000c1e1900 */
[C---:B------:R-:W-:Y:S01]  /*03f0*/  IMAD R0, R2.reuse, 0x4, R25 ;  /* 0x0000000402007824 */ /* 0x040fe200078e0219 */
[----:B------:R-:W-:-:S04]  /*0400*/  LEA R6, R2, UR38, 0x2 ;  /* 0x0000002602067c11 */ /* 0x000fc8000f8e10ff */
[----:B------:R3:W-:Y:S01]  /*0410*/  STS [R0], R19 ;  /* 0x0000001300007388 */ /* 0x0007e20000000800 */
[----:B--2---:R-:W-:-:S13]  /*0420*/  FSETP.GEU.FTZ.AND P0, PT, R4, RZ, PT ;  /* 0x000000ff0400720b */ /* 0x004fda0003f1e000 */
[----:B------:R-:W0:Y:S01]  /*0430*/  @P0 MUFU.RCP R7, R18 ;  /* 0x0000001200070308 */ /* 0x000e220000001000 */
[----:B------:R-:W-:Y:S01]  /*0440*/  @!P0 FMUL.FTZ R3, R18, R4 ;  /* 0x0000000412038220 */ /* 0x000fe20000410000 */
[----:B0-----:R-:W-:-:S05]  /*0450*/  @P0 FMUL.FTZ R3, R4, R7 ;  /* 0x0000000704030220 */ /* 0x001fca0000410000 */
[----:B------:R3:W-:Y:S02]  /*0460*/  STS [R6], R3 ;  /* 0x0000000306007388 */ /* 0x0007e40000000800 */
.L_x_23:
[----:B------:R-:W-:Y:S05]  /*0470*/  BSYNC.RECONVERGENT B7 ;  /* 0x0000000000077941 */ /* 0x000fea0003800200 */
.L_x_22:
[----:B-1----:R-:W-:Y:S01]  /*0480*/  IMAD.IADD R2, R23, 0x1, R2 ;  /* 0x0000000117027824 */ /* 0x002fe200078e0202 */
[----:B------:R-:W-:-:S04]  /*0490*/  MOV R5, UR42 ;  /* 0x0000002a00057c02 */ /* 0x000fc80008000f00 */
[----:B------:R-:W-:-:S13]  /*04a0*/  ISETP.GE.AND P0, PT, R2, R5, PT ;  /* 0x000000050200720c */ /* 0x000fda0003f06270 */
[----:B------:R-:W-:Y:S05]  /*04b0*/  @!P0 BRA `(.L_x_26) ;  /* 0xfffffffc00548947 */ /* 0x000fea000383ffff */
.L_x_21:
[----:B------:R-:W-:Y:S05]  /*04c0*/  BSYNC.RECONVERGENT B8 ;  /* 0x0000000000087941 */ /* 0x000fea0003800200 */
.L_x_20:
        /* <DEDUP_REMOVED lines=8> */
.L_x_27:
[----:B-1----:R-:W-:-:S04]  /*0550*/  ISETP.GE.AND P0, PT, R22, R9, PT ;  /* 0x000000091600720c */ /* 0x002fc80003f06270 */
[----:B-----5:R-:W-:-:S13]  /*0560*/  ISETP.GE.AND P0, PT, R22, R27, !P0 ;  /* 0x0000001b1600720c */ /* 0x020fda0004706270 */
[C---:B------:R-:W-:Y:S01]  /*0570*/  @!P0 IMAD R4, R22.reuse, 0x4, R25 ;  /* 0x0000000416048824 */ /* 0x040fe200078e0219 */
[----:B---3--:R-:W-:Y:S02]  /*0580*/  @!P0 LEA R0, R22, UR38, 0x2 ;  /* 0x0000002616008c11 */ /* 0x008fe4000f8e10ff */
[----:B------:R-:W-:Y:S02]  /*0590*/  IADD3 R22, PT, PT, R7, R22, RZ ;  /* 0x0000001607167210 */ /* 0x000fe40007ffe0ff */
[----:B------:R-:W1:Y:S04]  /*05a0*/  @!P0 LDS R3, [R4] ;  /* 0x0000000004038984 */ /* 0x000e680000000800 */
[----:B------:R-:W3:Y:S01]  /*05b0*/  @!P0 LDS R5, [R0] ;  /* 0x0000000000058984 */ /* 0x000ee20000000800 */
[----:B-1----:R-:W-:-:S05]  /*05c0*/  @!P0 IMAD.WIDE R2, R3, 0x4, R16 ;  /* 0x0000000403028825 */ /* 0x002fca00078e0210 */
[----:B---3--:R4:W-:Y:S01]  /*05d0*/  @!P0 STG.E desc[UR36][R2.64], R5 ;  /* 0x0000000502008986 */ /* 0x0089e2000c101924 */
[----:B--2---:R-:W-:-:S13]  /*05e0*/  ISETP.GE.AND P0, PT, R22, R11, PT ;  /* 0x0000000b1600720c */ /* 0x004fda0003f06270 */
[----:B----4-:R-:W-:Y:S05]  /*05f0*/  @!P0 BRA `(.L_x_27) ;  /* 0xfffffffc00d48947 */ /* 0x010fea000383ffff */
[----:B------:R-:W-:Y:S05]  /*0600*/  EXIT ;  /* 0x000000000000794d */ /* 0x000fea0003800000 */
.L_x_28:
        /* <DEDUP_REMOVED lines=15> */
.L_x_122:


//--------------------- .text._ZN17fastertransformer27batchApplyRepetitionPenaltyIfLNS_21RepetitionPenaltyTypeE0EEEvPT_PKfPKiiiS7_ii --------------------------
	.section	.text._ZN17fastertransformer27batchApplyRepetitionPenaltyIfLNS_21RepetitionPenaltyTypeE0EEEvPT_PKfPKiiiS7_ii,"ax",@progbits
	.align	128
        .global         _ZN17fastertransformer27batchApplyRepetitionPenaltyIfLNS_21RepetitionPenaltyTypeE0EEEvPT_PKfPKiiiS7_ii
        .type           _ZN17fastertransformer27batchApplyRepetitionPenaltyIfLNS_21RepetitionPenaltyTypeE0EEEvPT_PKfPKiiiS7_ii,@function
        .size           _ZN17fastertransformer27batchApplyRepetitionPenaltyIfLNS_21RepetitionPenaltyTypeE0EEEvPT_PKfPKiiiS7_ii,(.L_x_123 - _ZN17fastertransformer27batchApplyRepetitionPenaltyIfLNS_21RepetitionPenaltyTypeE0EEEvPT_PKfPKiiiS7_ii)
        .other          _ZN17fastertransformer27batchApplyRepetitionPenaltyIfLNS_21RepetitionPenaltyTypeE0EEEvPT_PKfPKiiiS7_ii,@"STO_CUDA_ENTRY STV_DEFAULT"
_ZN17fastertransformer27batchApplyRepetitionPenaltyIfLNS_21RepetitionPenaltyTypeE0EEEvPT_PKfPKiiiS7_ii:
.text._ZN17fastertransformer27batchApplyRepetitionPenaltyIfLNS_21RepetitionPenaltyTypeE0EEEvPT_PKfPKiiiS7_ii:
        /* <DEDUP_REMOVED lines=33> */
.L_x_35:
        /* <DEDUP_REMOVED lines=27> */
.L_x_34:
[----:B------:R-:W-:Y:S05]  /*03c0*/  BSYNC.RECONVERGENT B6 ;  /* 0x0000000000067941 */ /* 0x000fea0003800200 */
.L_x_33:
[----:B------:R-:W-:-:S06]  /*03d0*/  IMAD.WIDE R4, R19, 0x4, R16 ;  /* 0x0000000413047825 */ /* 0x000fcc00078e0210 */
[----:B------:R-:W2:Y:S01]  /*03e0*/  LDG.E R5, desc[UR36][R4.64] ;  /* 0x0000002404057981 */ /* 0x000ea2000c1e1900 */
[C---:B------:R-:W-:Y:S01]  /*03f0*/  IMAD R0, R2.reuse, 0x4, R25 ;  /* 0x0000000402007824 */ /* 0x040fe200078e0219 */
[----:B------:R-:W-:-:S04]  /*0400*/  LEA R6, R2, UR38, 0x2 ;  /* 0x0000002602067c11 */ /* 0x000fc8000f8e10ff */
[----:B------:R3:W-:Y:S01]  /*0410*/  STS [R0], R19 ;  /* 0x0000001300007388 */ /* 0x0007e20000000800 */
[----:B--2---:R-:W-:-:S05]  /*0420*/  FADD.FTZ R3, -R18, R5 ;  /* 0x0000000512037221 */ /* 0x004fca0000010100 */
[----:B------:R3:W-:Y:S02]  /*0430*/  STS [R6], R3 ;  /* 0x0000000306007388 */ /* 0x0007e40000000800 */
.L_x_32:
[----:B------:R-:W-:Y:S05]  /*0440*/  BSYNC.RECONVERGENT B7 ;  /* 0x0000000000077941 */ /* 0x000fea0003800200 */
.L_x_31:
[----:B-1----:R-:W-:Y:S01]  /*0450*/  IMAD.IADD R2, R23, 0x1, R2 ;  /* 0x0000000117027824 */ /* 0x002fe200078e0202 */
[----:B------:R-:W-:-:S04]  /*0460*/  MOV R5, UR42 ;  /* 0x0000002a00057c02 */ /* 0x000fc80008000f00 */
[----:B------:R-:W-:-:S13]  /*0470*/  ISETP.GE.AND P0, PT, R2, R5, PT ;  /* 0x000000050200720c */ /* 0x000fda0003f06270 */
[----:B------:R-:W-:Y:S05]  /*0480*/  @!P0 BRA `(.L_x_35) ;  /* 0xfffffffc00608947 */ /* 0x000fea000383ffff */
.L_x_30:
[----:B------:R-:W-:Y:S05]  /*0490*/  BSYNC.RECONVERGENT B8 ;  /* 0x0000000000087941 */ /* 0x000fea0003800200 */
.L_x_29:
        /* <DEDUP_REMOVED lines=8> */
.L_x_36:
        /* <DEDUP_REMOVED lines=12> */
.L_x_37:
        /* <DEDUP_REMOVED lines=10> */
.L_x_123:


//--------------------- .text._ZN17fastertransformer22applyRepetitionPenaltyI6__halfLNS_21RepetitionPenaltyTypeE1EEEvPT_fPKiPiiiiiS6_ii --------------------------
	.section	.text._ZN17fastertransformer22applyRepetitionPenaltyI6__halfLNS_21RepetitionPenaltyTypeE1EEEvPT_fPKiPiiiiiS6_ii,"ax",@progbits
	.align	128
        .global         _ZN17fastertransformer22applyRepetitionPenaltyI6__halfLNS_21RepetitionPenaltyTypeE1EEEvPT_fPKiPiiiiiS6_ii
        .type           _ZN17fastertransformer22applyRepetitionPenaltyI6__halfLNS_21RepetitionPenaltyTypeE1EEEvPT_fPKiPiiiiiS6_ii,@function
        .size           _ZN17fastertransformer22applyRepetitionPenaltyI6__halfLNS_21RepetitionPenaltyTypeE1EEEvPT_fPKiPiiiiiS6_ii,(.L_x_124 - _ZN17fastertransformer22applyRepetitionPenaltyI6__halfLNS_21RepetitionPenaltyTypeE1EEEvPT_fPKiPiiiiiS6_ii)
        .other          _ZN17fastertransformer22applyRepetitionPenaltyI6__halfLNS_21RepetitionPenaltyTypeE1EEEvPT_fPKiPiiiiiS6_ii,@"STO_CUDA_ENTRY STV_DEFAULT"
_ZN17fastertransformer22applyRepetitionPenaltyI6__halfLNS_21RepetitionPenaltyTypeE1EEEvPT_fPKiPiiiiiS6_ii:
.text._ZN17fastertransformer22applyRepetitionPenaltyI6__halfLNS_21RepetitionPenaltyTypeE1EEEvPT_fPKiPiiiiiS6_ii:
[----:B------:R-:W-:Y:S08]  /*0000*/  LDC R1, c[0x0][0x37c] ;  /* 0x0000df00ff017b82 */ /* 0x000ff00000000800 */
[----:B------:R-:W0:Y:S01]  /*0010*/  LDC.64 R2, c[0x0][0x3b0] ;  /* 0x0000ec00ff027b82 */ /* 0x000e220000000a00 */
[----:B------:R-:W1:Y:S01]  /*0020*/  LDCU UR4, c[0x0][0x3b8] ;  /* 0x00007700ff0477ac */ /* 0x000e620008000800 */
[----:B------:R-:W2:Y:S01]  /*0030*/  S2R R6, SR_CTAID.X ;  /* 0x0000000000067919 */ /* 0x000ea20000002500 */
[----:B------:R-:W3:Y:S01]  /*0040*/  LDCU.64 UR6, c[0x0][0x358] ;  /* 0x00006b00ff0677ac */ /* 0x000ee20008000a00 */
[----:B------:R-:W4:Y:S04]  /*0050*/  S2R R7, SR_TID.X ;  /* 0x0000000000077919 */ /* 0x000f280000002100 */
[----:B------:R-:W3:Y:S01]  /*0060*/  S2UR UR5, SR_CgaCtaId ;  /* 0x00000000000579c3 */ /* 0x000ee20000008800 */
[----:B------:R-:W4:Y:S01]  /*0070*/  LDCU UR8, c[0x0][0x3ac] ;  /* 0x00007580ff0877ac */ /* 0x000f220008000800 */
[----:B------:R-:W0:Y:S06]  /*0080*/  LDCU UR13, c[0x0][0x3bc] ;  /* 0x00007780ff0d77ac */ /* 0x000e2c0008000800 */
[----:B------:R-:W4:Y:S01]  /*0090*/  LDC.64 R4, c[0x0][0x380] ;  /* 0x0000e000ff047b82 */ /* 0x000f220000000a00 */
[----:B------:R-:W0:Y:S01]  /*00a0*/  LDCU UR9, c[0x0][0x3b8] ;  /* 0x00007700ff0977ac */ /* 0x000e220008000800 */
[----:B-1----:R-:W-:Y:S01]  /*00b0*/  IMAD.U32 R0, RZ, RZ, UR4 ;  /* 0x00000004ff007e24 */ /* 0x002fe2000f8e00ff */
[----:B------:R-:W1:Y:S01]  /*00c0*/  LDCU UR4, c[0x0][0x3bc] ;  /* 0x00007780ff0477ac */ /* 0x000e620008000800 */
[----:B0-----:R-:W-:Y:S01]  /*00d0*/  ISETP.NE.U32.AND P0, PT, R2, RZ, PT ;  /* 0x000000ff0200720c */ /* 0x001fe20003f05070 */
[----:B------:R-:W0:Y:S03]  /*00e0*/  LDCU UR11, c[0x0][0x3a8] ;  /* 0x00007500ff0b77ac */ /* 0x000e260008000800 */
[----:B------:R-:W-:Y:S01]  /*00f0*/  ISETP.NE.AND.EX P0, PT, R3, RZ, PT, P0 ;  /* 0x000000ff0300720c */ /* 0x000fe20003f05300 */
[----:B------:R-:W0:Y:S01]  /*0100*/  LDCU UR10, c[0x0][0x3a0] ;  /* 0x00007400ff0a77ac */ /* 0x000e220008000800 */
[----:B------:R-:W0:Y:S11]  /*0110*/  LDCU UR12, c[0x0][0x388] ;  /* 0x00007100ff0c77ac */ /* 0x000e360008000800 */
[----:B------:R-:W2:Y:S01]  /*0120*/  @P0 LDC.64 R2, c[0x0][0x3b0] ;  /* 0x0000ec00ff020b82 */ /* 0x000ea20000000a00 */
[----:B-1----:R-:W-:Y:S01]  /*0130*/  IMAD.U32 R18, RZ, RZ, UR4 ;  /* 0x00000004ff127e24 */ /* 0x002fe2000f8e00ff */
[----:B------:R-:W-:-:S02]  /*0140*/  UMOV UR4, 0x400 ;  /* 0x0000040000047882 */ /* 0x000fc40000000000 */
[----:B---3--:R-:W-:Y:S01]  /*0150*/  ULEA UR4, UR5, UR4, 0x18 ;  /* 0x0000000405047291 */ /* 0x008fe2000f8ec0ff */
[----:B------:R-:W-:Y:S01]  /*0160*/  BSSY.RECONVERGENT B0, `(.L_x_38) ;  /* 0x0000024000007945 */ /* 0x000fe20003800200 */
[----:B--2---:R-:W-:-:S05]  /*0170*/  @P0 IMAD.WIDE.U32 R2, R6, 0x4, R2 ;  /* 0x0000000406020825 */ /* 0x004fca00078e0002 */
[----:B------:R1:W5:Y:S01]  /*0180*/  @P0 LDG.E R0, desc[UR6][R2.64] ;  /* 0x0000000602000981 */ /* 0x000362000c1e1900 */
[----:B----4-:R-:W-:Y:S02]  /*0190*/  ISETP.GE.AND P0, PT, R7, R18, PT ;  /* 0x000000120700720c */ /* 0x010fe40003f06270 */
[----:B------:R-:W-:Y:S01]  /*01a0*/  LEA R8, R18, UR4, 0x2 ;  /* 0x0000000412087c11 */ /* 0x000fe2000f8e10ff */
[----:B-1----:R-:W-:-:S04]  /*01b0*/  IMAD R3, R6, UR8, RZ ;  /* 0x0000000806037c24 */ /* 0x002fc8000f8e02ff */
[----:B------:R-:W-:-:S06]  /*01c0*/  IMAD.WIDE.U32 R2, R3, 0x2, R4 ;  /* 0x0000000203027825 */ /* 0x000fcc00078e0004 */
[----:B0-----:R-:W-:Y:S05]  /*01d0*/  @P0 BRA `(.L_x_39) ;  /* 0x0000000000700947 */ /* 0x001fea0003800000 */
[----:B------:R-:W0:Y:S01]  /*01e0*/  LDC R16, c[0x0][0x360] ;  /* 0x0000d800ff107b82 */ /* 0x000e220000000800 */
[----:B------:R-:W-:-:S07]  /*01f0*/  IMAD.MOV.U32 R9, RZ, RZ, R7 ;  /* 0x000000ffff097224 */ /* 0x000fce00078e0007 */
[----:B------:R-:W1:Y:S02]  /*0200*/  LDC.64 R4, c[0x0][0x398] ;  /* 0x0000e600ff047b82 */ /* 0x000e640000000a00 */
.L_x_42:
[C---:B------:R-:W-:Y:S01]  /*0210*/  ISETP.GE.AND P0, PT, R9.reuse, UR9, PT ;  /* 0x0000000909007c0c */ /* 0x040fe2000bf06270 */
[----:B------:R-:W-:Y:S01]  /*0220*/  BSSY.RECONVERGENT B1, `(.L_x_40) ;  /* 0x0000014000017945 */ /* 0x000fe20003800200 */
[----:B-----5:R-:W-:Y:S01]  /*0230*/  ISETP.GE.AND P1, PT, R9, R0, PT ;  /* 0x000000000900720c */ /* 0x020fe20003f26270 */
[----:B------:R-:W-:-:S12]  /*0240*/  IMAD.U32 R18, RZ, RZ, UR13 ;  /* 0x0000000dff127e24 */ /* 0x000fd8000f8e00ff */
[----:B---3--:R-:W-:Y:S05]  /*0250*/  @!P0 BRA P1, `(.L_x_41) ;  /* 0x0000000000408947 */ /* 0x008fea0000800000 */
[----:B------:R-:W-:-:S04]  /*0260*/  IMAD R11, R9, UR10, R6 ;  /* 0x0000000a090b7c24 */ /* 0x000fc8000f8e0206 */
[----:B-1----:R-:W-:-:S05]  /*0270*/  IMAD.WIDE.U32 R10, R11, 0x4, R4 ;  /* 0x000000040b0a7825 */ /* 0x002fca00078e0004 */
[----:B------:R-:W2:Y:S02]  /*0280*/  LDG.E R17, desc[UR6][R10.64] ;  /* 0x000000060a117981 */ /* 0x000ea4000c1e1900 */
[----:B--2---:R-:W-:-:S13]  /*0290*/  ISETP.GE.AND P0, PT, R17, UR11, PT ;  /* 0x0000000b11007c0c */ /* 0x004fda000bf06270 */
[----:B------:R-:W-:Y:S05]  /*02a0*/  @P0 BRA `(.L_x_41) ;  /* 0x00000000002c0947 */ /* 0x000fea0003800000 */
[----:B------:R-:W-:-:S06]  /*02b0*/  IMAD.WIDE R10, R17, 0x2, R2 ;  /* 0x00000002110a7825 */ /* 0x000fcc00078e0202 */
[----:B------:R-:W2:Y:S01]  /*02c0*/  LDG.E.U16 R10, desc[UR6][R10.64] ;  /* 0x000000060a0a7981 */ /* 0x000ea2000c1e1500 */
[C---:B------:R-:W-:Y:S01]  /*02d0*/  IMAD R12, R9.reuse, 0x4, R8 ;  /* 0x00000004090c7824 */ /* 0x040fe200078e0208 */
[----:B------:R-:W-:-:S04]  /*02e0*/  LEA R14, R9, UR4, 0x2 ;  /* 0x00000004090e7c11 */ /* 0x000fc8000f8e10ff */
[----:B------:R3:W-:Y:S01]  /*02f0*/  STS [R12], R17 ;  /* 0x000000110c007388 */ /* 0x0007e20000000800 */
[----:B--2---:R-:W-:-:S05]  /*0300*/  HADD2.F32 R20, -RZ, R10.H0_H0 ;  /* 0x2000000aff147230 */ /* 0x004fca0000004100 */
[----:B------:R-:W-:-:S13]  /*0310*/  FSETP.GEU.FTZ.AND P0, PT, R20, RZ, PT ;  /* 0x000000ff1400720b */ /* 0x000fda0003f1e000 */
[----:B------:R-:W1:Y:S01]  /*0320*/  @P0 MUFU.RCP R15, UR12 ;  /* 0x0000000c000f0d08 */ /* 0x000e620008001000 */
[C---:B------:R-:W-:Y:S01]  /*0330*/  @!P0 FMUL.FTZ R13, R20.reuse, UR12 ;  /* 0x0000000c140d8c20 */ /* 0x040fe20008410000 */
[----:B-1----:R-:W-:-:S05]  /*0340*/  @P0 FMUL.FTZ R13, R20, R15 ;  /* 0x0000000f140d0220 */ /* 0x002fca0000410000 */
[----:B------:R3:W-:Y:S02]  /*0350*/  STS [R14], R13 ;  /* 0x0000000d0e007388 */ /* 0x0007e40000000800 */
.L_x_41:
[----:B------:R-:W-:Y:S05]  /*0360*/  BSYNC.RECONVERGENT B1 ;  /* 0x0000000000017941 */ /* 0x000fea0003800200 */
.L_x_40:
[----:B0-----:R-:W-:-:S05]  /*0370*/  IMAD.IADD R9, R16, 0x1, R9 ;  /* 0x0000000110097824 */ /* 0x001fca00078e0209 */
[----:B------:R-:W-:-:S13]  /*0380*/  ISETP.GE.AND P0, PT, R9, R18, PT ;  /* 0x000000120900720c */ /* 0x000fda0003f06270 */
[----:B------:R-:W-:Y:S05]  /*0390*/  @!P0 BRA `(.L_x_42) ;  /* 0xfffffffc009c8947 */ /* 0x000fea000383ffff */
.L_x_39:
[----:B------:R-:W-:Y:S05]  /*03a0*/  BSYNC.RECONVERGENT B0 ;  /* 0x0000000000007941 */ /* 0x000fea0003800200 */
.L_x_38:
[----:B---3--:R-:W0:Y:S01]  /*03b0*/  LDC R12, c[0x0][0x360] ;  /* 0x0000d800ff0c7b82 */ /* 0x008e220000000800 */
[----:B------:R-:W-:Y:S02]  /*03c0*/  ISETP.GE.AND P1, PT, R7, R18, PT ;  /* 0x000000120700720c */ /* 0x000fe40003f26270 */
[----:B0-----:R-:W-:-:S13]  /*03d0*/  ISETP.GE.U32.AND P0, PT, R12, 0x21, PT ;  /* 0x000000210c00780c */ /* 0x001fda0003f06070 */
[----:B------:R-:W-:Y:S06]  /*03e0*/  @P0 BAR.SYNC.DEFER_BLOCKING 0x0 ;  /* 0x0000000000000b1d */ /* 0x000fec0000010000 */
[----:B------:R-:W-:Y:S05]  /*03f0*/  @P1 EXIT ;  /* 0x000000000000194d */ /* 0x000fea0003800000 */
[----:B------:R-:W0:Y:S01]  /*0400*/  LDCU UR5, c[0x0][0x3b8] ;  /* 0x00007700ff0577ac */ /* 0x000e220008000800 */
[----:B------:R-:W2:Y:S01]  /*0410*/  LDCU UR9, c[0x0][0x3bc] ;  /* 0x00007780ff0977ac */ /* 0x000ea20008000800 */
[----:B------:R-:W3:Y:S02]  /*0420*/  LDCU UR8, c[0x0][0x3a8] ;  /* 0x00007500ff0877ac */ /* 0x000ee40008000800 */
.L_x_45:
[C---:B0-----:R-:W-:Y:S01]  /*0430*/  ISETP.GE.AND P0, PT, R7.reuse, UR5, PT ;  /* 0x0000000507007c0c */ /* 0x041fe2000bf06270 */
[----:B------:R-:W-:Y:S01]  /*0440*/  BSSY.RECONVERGENT B0, `(.L_x_43) ;  /* 0x000000b000007945 */ /* 0x000fe20003800200 */
[----:B-----5:R-:W-:-:S13]  /*0450*/  ISETP.GE.AND P1, PT, R7, R0, PT ;  /* 0x000000000700720c */ /* 0x020fda0003f26270 */
[----:B------:R-:W-:Y:S05]  /*0460*/  @!P0 BRA P1, `(.L_x_44) ;  /* 0x0000000000208947 */ /* 0x000fea0000800000 */
[----:B------:R-:W-:-:S05]  /*0470*/  IMAD R6, R7, 0x4, R8 ;  /* 0x0000000407067824 */ /* 0x000fca00078e0208 */
[----:B-1----:R-:W3:Y:S02]  /*0480*/  LDS R5, [R6] ;  /* 0x0000000006057984 */ /* 0x002ee40000000800 */
[----:B---3--:R-:W-:-:S13]  /*0490*/  ISETP.GE.AND P0, PT, R5, UR8, PT ;  /* 0x0000000805007c0c */ /* 0x008fda000bf06270 */
[----:B------:R-:W-:Y:S01]  /*04a0*/  @!P0 LEA R9, R7, UR4, 0x2 ;  /* 0x0000000407098c11 */ /* 0x000fe2000f8e10ff */
[----:B------:R-:W-:-:S05]  /*04b0*/  @!P0 IMAD.WIDE R4, R5, 0x2, R2 ;  /* 0x0000000205048825 */ /* 0x000fca00078e0202 */
[----:B------:R-:W0:Y:S02]  /*04c0*/  @!P0 LDS R9, [R9] ;  /* 0x0000000009098984 */ /* 0x000e240000000800 */
[----:B0-----:R-:W-:-:S05]  /*04d0*/  @!P0 F2FP.F16.F32.PACK_AB R10, RZ, R9 ;  /* 0x00000009ff0a823e */ /* 0x001fca00000000ff */
[----:B------:R0:W-:Y:S02]  /*04e0*/  @!P0 STG.E.U16 desc[UR6][R4.64], R10 ;  /* 0x0000000a04008986 */ /* 0x0001e4000c101506 */
.L_x_44:
[----:B--23--:R-:W-:Y:S05]  /*04f0*/  BSYNC.RECONVERGENT B0 ;  /* 0x0000000000007941 */ /* 0x00cfea0003800200 */
.L_x_43:
[----:B------:R-:W-:-:S05]  /*0500*/  IMAD.IADD R7, R12, 0x1, R7 ;  /* 0x000000010c077824 */ /* 0x000fca00078e0207 */
[----:B------:R-:W-:-:S13]  /*0510*/  ISETP.GE.AND P0, PT, R7, UR9, PT ;  /* 0x0000000907007c0c */ /* 0x000fda000bf06270 */
[----:B------:R-:W-:Y:S05]  /*0520*/  @!P0 BRA `(.L_x_45) ;  /* 0xfffffffc00c08947 */ /* 0x000fea000383ffff */
[----:B------:R-:W-:Y:S05]  /*0530*/  EXIT ;  /* 0x000000000000794d */ /* 0x000fea0003800000 */
.L_x_46:
        /* <DEDUP_REMOVED lines=12> */
.L_x_124:


//--------------------- .text._ZN17fastertransformer22applyRepetitionPenaltyI6__halfLNS_21RepetitionPenaltyTypeE0EEEvPT_fPKiPiiiiiS6_ii --------------------------
	.section	.text._ZN17fastertransformer22applyRepetitionPenaltyI6__halfLNS_21RepetitionPenaltyTypeE0EEEvPT_fPKiPiiiiiS6_ii,"ax",@progbits
	.align	128
        .global         _ZN17fastertransformer22applyRepetitionPenaltyI6__halfLNS_21RepetitionPenaltyTypeE0EEEvPT_fPKiPiiiiiS6_ii
        .type           _ZN17fastertransformer22applyRepetitionPenaltyI6__halfLNS_21RepetitionPenaltyTypeE0EEEvPT_fPKiPiiiiiS6_ii,@function
        .size           _ZN17fastertransformer22applyRepetitionPenaltyI6__halfLNS_21RepetitionPenaltyTypeE0EEEvPT_fPKiPiiiiiS6_ii,(.L_x_125 - _ZN17fastertransformer22applyRepetitionPenaltyI6__halfLNS_21RepetitionPenaltyTypeE0EEEvPT_fPKiPiiiiiS6_ii)
        .other          _ZN17fastertransformer22applyRepetitionPenaltyI6__halfLNS_21RepetitionPenaltyTypeE0EEEvPT_fPKiPiiiiiS6_ii,@"STO_CUDA_ENTRY STV_DEFAULT"
_ZN17fastertransformer22applyRepetitionPenaltyI6__halfLNS_21RepetitionPenaltyTypeE0EEEvPT_fPKiPiiiiiS6_ii:
.text._ZN17fastertransformer22applyRepetitionPenaltyI6__halfLNS_21RepetitionPenaltyTypeE0EEEvPT_fPKiPiiiiiS6_ii:
        /* <DEDUP_REMOVED lines=33> */
.L_x_51:
        /* <DEDUP_REMOVED lines=16> */
[----:B------:R-:W-:-:S05]  /*0310*/  FADD.FTZ R12, R12, -UR12 ;  /* 0x8000000c0c0c7e21 */ /* 0x000fca0008010000 */
[----:B------:R3:W-:Y:S02]  /*0320*/  STS [R13], R12 ;  /* 0x0000000c0d007388 */ /* 0x0007e40000000800 */
.L_x_50:
[----:B------:R-:W-:Y:S05]  /*0330*/  BSYNC.RECONVERGENT B1 ;  /* 0x0000000000017941 */ /* 0x000fea0003800200 */
.L_x_49:
[----:B0-----:R-:W-:-:S05]  /*0340*/  IMAD.IADD R11, R16, 0x1, R11 ;  /* 0x00000001100b7824 */ /* 0x001fca00078e020b */
[----:B------:R-:W-:-:S13]  /*0350*/  ISETP.GE.AND P0, PT, R11, R18, PT ;  /* 0x000000120b00720c */ /* 0x000fda0003f06270 */
[----:B------:R-:W-:Y:S05]  /*0360*/  @!P0 BRA `(.L_x_51) ;  /* 0xfffffffc00a88947 */ /* 0x000fea000383ffff */
.L_x_48:
[----:B------:R-:W-:Y:S05]  /*0370*/  BSYNC.RECONVERGENT B0 ;  /* 0x0000000000007941 */ /* 0x000fea0003800200 */
.L_x_47:
        /* <DEDUP_REMOVED lines=8> */
.L_x_54:
        /* <DEDUP_REMOVED lines=12> */
.L_x_53:
[----:B--23--:R-:W-:Y:S05]  /*04c0*/  BSYNC.RECONVERGENT B0 ;  /* 0x0000000000007941 */ /* 0x00cfea0003800200 */
.L_x_52:
[----:B------:R-:W-:-:S05]  /*04d0*/  IMAD.IADD R7, R12, 0x1, R7 ;  /* 0x000000010c077824 */ /* 0x000fca00078e0207 */
[----:B------:R-:W-:-:S13]  /*04e0*/  ISETP.GE.AND P0, PT, R7, UR9, PT ;  /* 0x0000000907007c0c */ /* 0x000fda000bf06270 */
[----:B------:R-:W-:Y:S05]  /*04f0*/  @!P0 BRA `(.L_x_54) ;  /* 0xfffffffc00c08947 */ /* 0x000fea000383ffff */
[----:B------:R-:W-:Y:S05]  /*0500*/  EXIT ;  /* 0x000000000000794d */ /* 0x000fea0003800000 */
.L_x_55:
        /* <DEDUP_REMOVED lines=15> */
.L_x_125:


//--------------------- .text._ZN17fastertransformer22applyRepetitionPenaltyIfLNS_21RepetitionPenaltyTypeE1EEEvPT_fPKiPiiiiiS5_ii --------------------------
	.section	.text._ZN17fastertransformer22applyRepetitionPenaltyIfLNS_21RepetitionPenaltyTypeE1EEEvPT_fPKiPiiiiiS5_ii,"ax",@progbits
	.align	128
        .global         _ZN17fastertransformer22applyRepetitionPenaltyIfLNS_21RepetitionPenaltyTypeE1EEEvPT_fPKiPiiiiiS5_ii
        .type           _ZN17fastertransformer22applyRepetitionPenaltyIfLNS_21RepetitionPenaltyTypeE1EEEvPT_fPKiPiiiiiS5_ii,@function
        .size           _ZN17fastertransformer22applyRepetitionPenaltyIfLNS_21RepetitionPenaltyTypeE1EEEvPT_fPKiPiiiiiS5_ii,(.L_x_126 - _ZN17fastertransformer22applyRepetitionPenaltyIfLNS_21RepetitionPenaltyTypeE1EEEvPT_fPKiPiiiiiS5_ii)
        .other          _ZN17fastertransformer22applyRepetitionPenaltyIfLNS_21RepetitionPenaltyTypeE1EEEvPT_fPKiPiiiiiS5_ii,@"STO_CUDA_ENTRY STV_DEFAULT"
_ZN17fastertransformer22applyRepetitionPenaltyIfLNS_21RepetitionPenaltyTypeE1EEEvPT_fPKiPiiiiiS5_ii:
.text._ZN17fastertransformer22applyRepetitionPenaltyIfLNS_21RepetitionPenaltyTypeE1EEEvPT_fPKiPiiiiiS5_ii:
        /* <DEDUP_REMOVED lines=33> */
.L_x_60:
        /* <DEDUP_REMOVED lines=11> */
[----:B------:R-:W2:Y:S01]  /*02c0*/  LDG.E R9, desc[UR6][R8.64] ;  /* 0x0000000608097981 */ /* 0x000ea2000c1e1900 */
[C---:B------:R-:W-:Y:S01]  /*02d0*/  IMAD R10, R11.reuse, 0x4, R6 ;  /* 0x000000040b0a7824 */ /* 0x040fe200078e0206 */
[----:B------:R-:W-:-:S04]  /*02e0*/  LEA R13, R11, UR4, 0x2 ;  /* 0x000000040b0d7c11 */ /* 0x000fc8000f8e10ff */
[----:B------:R3:W-:Y:S01]  /*02f0*/  STS [R10], R17 ;  /* 0x000000110a007388 */ /* 0x0007e20000000800 */
[----:B--2---:R-:W-:-:S13]  /*0300*/  FSETP.GEU.FTZ.AND P0, PT, R9, RZ, PT ;  /* 0x000000ff0900720b */ /* 0x004fda0003f1e000 */
[----:B------:R-:W1:Y:S01]  /*0310*/  @P0 MUFU.RCP R14, UR12 ;  /* 0x0000000c000e0d08 */ /* 0x000e620008001000 */
[C---:B------:R-:W-:Y:S01]  /*0320*/  @!P0 FMUL.FTZ R12, R9.reuse, UR12 ;  /* 0x0000000c090c8c20 */ /* 0x040fe20008410000 */
[----:B-1----:R-:W-:-:S05]  /*0330*/  @P0 FMUL.FTZ R12, R9, R14 ;  /* 0x0000000e090c0220 */ /* 0x002fca0000410000 */
[----:B------:R3:W-:Y:S02]  /*0340*/  STS [R13], R12 ;  /* 0x0000000c0d007388 */ /* 0x0007e40000000800 */
.L_x_59:
[----:B------:R-:W-:Y:S05]  /*0350*/  BSYNC.RECONVERGENT B1 ;  /* 0x0000000000017941 */ /* 0x000fea0003800200 */
.L_x_58:
[----:B0-----:R-:W-:-:S05]  /*0360*/  IMAD.IADD R11, R16, 0x1, R11 ;  /* 0x00000001100b7824 */ /* 0x001fca00078e020b */
[----:B------:R-:W-:-:S13]  /*0370*/  ISETP.GE.AND P0, PT, R11, R18, PT ;  /* 0x000000120b00720c */ /* 0x000fda0003f06270 */
[----:B------:R-:W-:Y:S05]  /*0380*/  @!P0 BRA `(.L_x_60) ;  /* 0xfffffffc00a08947 */ /* 0x000fea000383ffff */
.L_x_57:
[----:B------:R-:W-:Y:S05]  /*0390*/  BSYNC.RECONVERGENT B0 ;  /* 0x0000000000007941 */ /* 0x000fea0003800200 */
.L_x_56:
        /* <DEDUP_REMOVED lines=8> */
.L_x_63:
        /* <DEDUP_REMOVED lines=9> */
[----:B------:R-:W0:Y:S04]  /*04b0*/  @!P0 LDS R9, [R9] ;  /* 0x0000000009098984 */ /* 0x000e280000000800 */
[----:B0-----:R0:W-:Y:S02]  /*04c0*/  @!P0 STG.E desc[UR6][R4.64], R9 ;  /* 0x0000000904008986 */ /* 0x0011e4000c101906 */
.L_x_62:
[----:B--23--:R-:W-:Y:S05]  /*04d0*/  BSYNC.RECONVERGENT B0 ;  /* 0x0000000000007941 */ /* 0x00cfea0003800200 */
.L_x_61:
[----:B------:R-:W-:-:S05]  /*04e0*/  IMAD.IADD R7, R10, 0x1, R7 ;  /* 0x000000010a077824 */ /* 0x000fca00078e0207 */
[----:B------:R-:W-:-:S13]  /*04f0*/  ISETP.GE.AND P0, PT, R7, UR9, PT ;  /* 0x0000000907007c0c */ /* 0x000fda000bf06270 */
[----:B------:R-:W-:Y:S05]  /*0500*/  @!P0 BRA `(.L_x_63) ;  /* 0xfffffffc00c48947 */ /* 0x000fea000383ffff */
[----:B------:R-:W-:Y:S05]  /*0510*/  EXIT ;  /* 0x000000000000794d */ /* 0x000fea0003800000 */
.L_x_64:
        /* <DEDUP_REMOVED lines=14> */
.L_x_126:


//--------------------- .text._ZN17fastertransformer22applyRepetitionPenaltyIfLNS_21RepetitionPenaltyTypeE0EEEvPT_fPKiPiiiiiS5_ii --------------------------
	.section	.text._ZN17fastertransformer22applyRepetitionPenaltyIfLNS_21RepetitionPenaltyTypeE0EEEvPT_fPKiPiiiiiS5_ii,"ax",@progbits
	.align	128
        .global         _ZN17fastertransformer22applyRepetitionPenaltyIfLNS_21RepetitionPenaltyTypeE0EEEvPT_fPKiPiiiiiS5_ii
        .type           _ZN17fastertransformer22applyRepetitionPenaltyIfLNS_21RepetitionPenaltyTypeE0EEEvPT_fPKiPiiiiiS5_ii,@function
        .size           _ZN17fastertransformer22applyRepetitionPenaltyIfLNS_21RepetitionPenaltyTypeE0EEEvPT_fPKiPiiiiiS5_ii,(.L_x_127 - _ZN17fastertransformer22applyRepetitionPenaltyIfLNS_21RepetitionPenaltyTypeE0EEEvPT_fPKiPiiiiiS5_ii)
        .other          _ZN17fastertransformer22applyRepetitionPenaltyIfLNS_21RepetitionPenaltyTypeE0EEEvPT_fPKiPiiiiiS5_ii,@"STO_CUDA_ENTRY STV_DEFAULT"
_ZN17fastertransformer22applyRepetitionPenaltyIfLNS_21RepetitionPenaltyTypeE0EEEvPT_fPKiPiiiiiS5_ii:
.text._ZN17fastertransformer22applyRepetitionPenaltyIfLNS_21RepetitionPenaltyTypeE0EEEvPT_fPKiPiiiiiS5_ii:
        /* <DEDUP_REMOVED lines=33> */
.L_x_69:
        /* <DEDUP_REMOVED lines=15> */
[----:B--2---:R-:W-:-:S05]  /*0300*/  FADD.FTZ R12, R8, -UR12 ;  /* 0x8000000c080c7e21 */ /* 0x004fca0008010000 */
[----:B------:R3:W-:Y:S02]  /*0310*/  STS [R13], R12 ;  /* 0x0000000c0d007388 */ /* 0x0007e40000000800 */
.L_x_68:
[----:B------:R-:W-:Y:S05]  /*0320*/  BSYNC.RECONVERGENT B1 ;  /* 0x0000000000017941 */ /* 0x000fea0003800200 */
.L_x_67:
[----:B0-----:R-:W-:-:S05]  /*0330*/  IMAD.IADD R11, R16, 0x1, R11 ;  /* 0x00000001100b7824 */ /* 0x001fca00078e020b */
[----:B------:R-:W-:-:S13]  /*0340*/  ISETP.GE.AND P0, PT, R11, R18, PT ;  /* 0x000000120b00720c */ /* 0x000fda0003f06270 */
[----:B------:R-:W-:Y:S05]  /*0350*/  @!P0 BRA `(.L_x_69) ;  /* 0xfffffffc00ac8947 */ /* 0x000fea000383ffff */
.L_x_66:
[----:B------:R-:W-:Y:S05]  /*0360*/  BSYNC.RECONVERGENT B0 ;  /* 0x0000000000007941 */ /* 0x000fea0003800200 */
.L_x_65:
        /* <DEDUP_REMOVED lines=8> */
.L_x_72:
        /* <DEDUP_REMOVED lines=11> */
.L_x_71:
[----:B--23--:R-:W-:Y:S05]  /*04a0*/  BSYNC.RECONVERGENT B0 ;  /* 0x0000000000007941 */ /* 0x00cfea0003800200 */
.L_x_70:
[----:B------:R-:W-:-:S05]  /*04b0*/  IMAD.IADD R7, R10, 0x1, R7 ;  /* 0x000000010a077824 */ /* 0x000fca00078e0207 */
[----:B------:R-:W-:-:S13]  /*04c0*/  ISETP.GE.AND P0, PT, R7, UR9, PT ;  /* 0x0000000907007c0c */ /* 0x000fda000bf06270 */
[----:B------:R-:W-:Y:S05]  /*04d0*/  @!P0 BRA `(.L_x_72) ;  /* 0xfffffffc00c48947 */ /* 0x000fea000383ffff */
[----:B------:R-:W-:Y:S05]  /*04e0*/  EXIT ;  /* 0x000000000000794d */ /* 0x000fea0003800000 */
.L_x_73:
        /* <DEDUP_REMOVED lines=9> */
.L_x_127:


//--------------------- .text._ZN17fastertransformer28batchApplyTemperaturePenaltyI6__halfEEvPT_PKS2_PKfiii --------------------------
	.section	.text._ZN17fastertransformer28batchApplyTemperaturePenaltyI6__halfEEvPT_PKS2_PKfiii,"ax",@progbits
	.align	128
        .global         _ZN17fastertransformer28batchApplyTemperaturePenaltyI6__halfEEvPT_PKS2_PKfiii
        .type           _ZN17fastertransformer28batchApplyTemperaturePenaltyI6__halfEEvPT_PKS2_PKfiii,@function
        .size           _ZN17fastertransformer28batchApplyTemperaturePenaltyI6__halfEEvPT_PKS2_PKfiii,(.L_x_128 - _ZN17fastertransformer28batchApplyTemperaturePenaltyI6__halfEEvPT_PKS2_PKfiii)
        .other          _ZN17fastertransformer28batchApplyTemperaturePenaltyI6__halfEEvPT_PKS2_PKfiii,@"STO_CUDA_ENTRY STV_DEFAULT"
_ZN17fastertransformer28batchApplyTemperaturePenaltyI6__halfEEvPT_PKS2_PKfiii:
.text._ZN17fastertransformer28batchApplyTemperaturePenaltyI6__halfEEvPT_PKS2_PKfiii:
[----:B------:R-:W-:Y:S01]  /*0000*/  LDC R1, c[0x0][0x37c] ;  /* 0x0000df00ff017b82 */ /* 0x000fe20000000800 */
[----:B------:R-:W0:Y:S01]  /*0010*/  S2R R7, SR_TID.X ;  /* 0x0000000000077919 */ /* 0x000e220000002100 */
[----:B------:R-:W0:Y:S01]  /*0020*/  LDCU UR5, c[0x0][0x398] ;  /* 0x00007300ff0577ac */ /* 0x000e220008000800 */
[----:B------:R-:W1:Y:S05]  /*0030*/  LDCU.64 UR6, c[0x0][0x358] ;  /* 0x00006b00ff0677ac */ /* 0x000e6a0008000a00 */
[----:B------:R-:W2:Y:S08]  /*0040*/  S2UR UR4, SR_CTAID.X ;  /* 0x00000000000479c3 */ /* 0x000eb00000002500 */
[----:B------:R-:W2:Y:S08]  /*0050*/  LDC R8, c[0x0][0x360] ;  /* 0x0000d800ff087b82 */ /* 0x000eb00000000800 */
[----:B------:R-:W3:Y:S01]  /*0060*/  LDC R9, c[0x0][0x3a0] ;  /* 0x0000e800ff097b82 */ /* 0x000ee20000000800 */
[----:B0-----:R-:W-:-:S13]  /*0070*/  ISETP.GE.U32.AND P0, PT, R7, UR5, PT ;  /* 0x0000000507007c0c */ /* 0x001fda000bf06070 */
[----:B------:R-:W0:Y:S02]  /*0080*/  @!P0 LDC.64 R2, c[0x0][0x390] ;  /* 0x0000e400ff028b82 */ /* 0x000e240000000a00 */
[----:B0-----:R-:W-:-:S06]  /*0090*/  @!P0 IMAD.WIDE.U32 R2, R7, 0x4, R2 ;  /* 0x0000000407028825 */ /* 0x001fcc00078e0002 */
[----:B-1----:R2:W4:Y:S01]  /*00a0*/  @!P0 LDG.E R2, desc[UR6][R2.64] ;  /* 0x0000000602028981 */ /* 0x002522000c1e1900 */
[----:B------:R-:W-:Y:S01]  /*00b0*/  @!P0 MOV R5, 0x400 ;  /* 0x0000040000058802 */ /* 0x000fe20000000f00 */
[----:B---3--:R-:W-:Y:S01]  /*00c0*/  IMAD R0, R9, UR5, RZ ;  /* 0x0000000509007c24 */ /* 0x008fe2000f8e02ff */
[----:B------:R-:W0:Y:S01]  /*00d0*/  @!P0 S2R R6, SR_CgaCtaId ;  /* 0x0000000000068919 */ /* 0x000e220000008800 */
[----:B--2---:R-:W-:-:S05]  /*00e0*/  IMAD R3, R8, UR4, R7 ;  /* 0x0000000408037c24 */ /* 0x004fca000f8e0207 */
[----:B------:R-:W-:Y:S02]  /*00f0*/  ISETP.GE.AND P1, PT, R3, R0, PT ;  /* 0x000000000300720c */ /* 0x000fe40003f26270 */
[----:B0-----:R-:W-:-:S05]  /*0100*/  @!P0 LEA R5, R6, R5, 0x18 ;  /* 0x0000000506058211 */ /* 0x001fca00078ec0ff */
[----:B------:R-:W-:Y:S02]  /*0110*/  @!P0 IMAD R5, R7, 0x4, R5 ;  /* 0x0000000407058824 */ /* 0x000fe400078e0205 */
[----:B----4-:R-:W-:-:S06]  /*0120*/  @!P0 FADD.FTZ R4, R2, 9.9999999747524270788e-07 ;  /* 0x358637bd02048421 */ /* 0x010fcc0000010000 */
[----:B------:R-:W0:Y:S02]  /*0130*/  @!P0 MUFU.RCP R4, R4 ;  /* 0x0000000400048308 */ /* 0x000e240000001000 */
[----:B0-----:R0:W-:Y:S01]  /*0140*/  @!P0 STS [R5], R4 ;  /* 0x0000000405008388 */ /* 0x0011e20000000800 */
[----:B------:R-:W-:Y:S06]  /*0150*/  BAR.SYNC.DEFER_BLOCKING 0x0 ;  /* 0x0000000000007b1d */ /* 0x000fec0000010000 */
[----:B------:R-:W-:Y:S05]  /*0160*/  @P1 EXIT ;  /* 0x000000000000194d */ /* 0x000fea0003800000 */
[----:B------:R-:W1:Y:S01]  /*0170*/  LDCU.64 UR8, c[0x0][0x388] ;  /* 0x00007100ff0877ac */ /* 0x000e620008000a00 */
[----:B------:R-:W2:Y:S01]  /*0180*/  LDCU UR4, c[0x0][0x370] ;  /* 0x00006e00ff0477ac */ /* 0x000ea20008000800 */
[----:B-1----:R-:W-:-:S04]  /*0190*/  UISETP.NE.U32.AND UP0, UPT, UR8, URZ, UPT ;  /* 0x000000ff0800728c */ /* 0x002fc8000bf05070 */
[----:B------:R-:W-:Y:S01]  /*01a0*/  UISETP.NE.AND.EX UP0, UPT, UR9, URZ, UPT, UP0 ;  /* 0x000000ff0900728c */ /* 0x000fe2000bf05300 */
[----:B--2---:R-:W-:-:S08]  /*01b0*/  IMAD R2, R8, UR4, RZ ;  /* 0x0000000408027c24 */ /* 0x004fd0000f8e02ff */
[----:B------:R-:W-:Y:S05]  /*01c0*/  BRA.U !UP0, `(.L_x_74) ;  /* 0x0000000508087547 */ /* 0x000fea000b800000 */
[----:B------:R-:W-:Y:S01]  /*01d0*/  IABS R10, R9 ;  /* 0x00000009000a7213 */ /* 0x000fe20000000000 */
[----:B------:R-:W1:Y:S01]  /*01e0*/  S2UR UR5, SR_CgaCtaId ;  /* 0x00000000000579c3 */ /* 0x000e620000008800 */
[----:B------:R-:W-:Y:S01]  /*01f0*/  UMOV UR4, 0x400 ;  /* 0x0000040000047882 */ /* 0x000fe20000000000 */
[----:B------:R-:W2:Y:S01]  /*0200*/  LDCU UR8, c[0x0][0x39c] ;  /* 0x00007380ff0877ac */ /* 0x000ea20008000800 */
[----:B------:R-:W3:Y:S05]  /*0210*/  I2F.RP R11, R10 ;  /* 0x0000000a000b7306 */ /* 0x000eea0000209400 */
[----:B------:R-:W4:Y:S08]  /*0220*/  LDC R12, c[0x0][0x3a0] ;  /* 0x0000e800ff0c7b82 */ /* 0x000f300000000800 */
[----:B0-----:R-:W0:Y:S01]  /*0230*/  LDC.64 R4, c[0x0][0x380] ;  /* 0x0000e000ff047b82 */ /* 0x001e220000000a00 */
[----:B---3--:R-:W3:Y:S07]  /*0240*/  MUFU.RCP R11, R11 ;  /* 0x0000000b000b7308 */ /* 0x008eee0000001000 */
[----:B------:R-:W0:Y:S01]  /*0250*/  LDC.64 R6, c[0x0][0x388] ;  /* 0x0000e200ff067b82 */ /* 0x000e220000000a00 */
[----:B-1----:R-:W-:Y:S01]  /*0260*/  ULEA UR4, UR5, UR4, 0x18 ;  /* 0x0000000405047291 */ /* 0x002fe2000f8ec0ff */
[----:B---3--:R-:W-:-:S04]  /*0270*/  VIADD R8, R11, 0xffffffe ;  /* 0x0ffffffe0b087836 */ /* 0x008fc80000000000 */
[----:B------:R1:W3:Y:S02]  /*0280*/  F2I.FTZ.U32.TRUNC.NTZ R9, R8 ;  /* 0x0000000800097305 */ /* 0x0002e4000021f000 */
[----:B-1----:R-:W-:Y:S02]  /*0290*/  HFMA2 R8, -RZ, RZ, 0, 0 ;  /* 0x00000000ff087431 */ /* 0x002fe400000001ff */
[----:B---3--:R-:W-:-:S04]  /*02a0*/  IMAD.MOV R15, RZ, RZ, -R9 ;  /* 0x000000ffff0f7224 */ /* 0x008fc800078e0a09 */
[----:B------:R-:W-:-:S04]  /*02b0*/  IMAD R15, R15, R10, RZ ;  /* 0x0000000a0f0f7224 */ /* 0x000fc800078e02ff */
[----:B--2-4-:R-:W-:-:S07]  /*02c0*/  IMAD.HI.U32 R15, R9, R15, R8 ;  /* 0x0000000f090f7227 */ /* 0x014fce00078e0008 */
.L_x_77:
[----:B------:R-:W-:Y:S01]  /*02d0*/  IABS R8, R3 ;  /* 0x0000000300087213 */ /* 0x000fe20000000000 */
[----:B------:R-:W-:Y:S01]  /*02e0*/  BSSY.RECONVERGENT B0, `(.L_x_75) ;  /* 0x000002b000007945 */ /* 0x000fe20003800200 */
[----:B------:R-:W-:Y:S01]  /*02f0*/  IABS R11, R12 ;  /* 0x0000000c000b7213 */ /* 0x000fe20000000000 */
[----:B------:R-:W-:Y:S01]  /*0300*/  IMAD.MOV.U32 R13, RZ, RZ, 0xfbff ;  /* 0x0000fbffff0d7424 */ /* 0x000fe200078e00ff */
[----:B------:R-:W-:Y:S01]  /*0310*/  ISETP.GE.AND P2, PT, R3, RZ, PT ;  /* 0x000000ff0300720c */ /* 0x000fe20003f46270 */
[----:B------:R-:W-:Y:S01]  /*0320*/  IMAD.HI.U32 R14, R15, R8, RZ ;  /* 0x000000080f0e7227 */ /* 0x000fe200078e00ff */
[----:B------:R-:W-:-:S03]  /*0330*/  LOP3.LUT R21, RZ, R12, RZ, 0x33, !PT ;  /* 0x0000000cff157212 */ /* 0x000fc600078e33ff */
[----:B------:R-:W-:-:S04]  /*0340*/  IMAD.MOV R19, RZ, RZ, -R14 ;  /* 0x000000ffff137224 */ /* 0x000fc800078e0a0e */
[----:B------:R-:W-:-:S05]  /*0350*/  IMAD R19, R11, R19, R8 ;  /* 0x000000130b137224 */ /* 0x000fca00078e0208 */
[----:B------:R-:W-:-:S13]  /*0360*/  ISETP.GT.U32.AND P0, PT, R10, R19, PT ;  /* 0x000000130a00720c */ /* 0x000fda0003f04070 */
[----:B------:R-:W-:-:S04]  /*0370*/  @!P0 IMAD.IADD R19, R19, 0x1, -R11 ;  /* 0x0000000113138824 */ /* 0x000fc800078e0a0b */
[----:B------:R-:W-:Y:S01]  /*0380*/  IMAD.IADD R8, R19, 0x1, -R11 ;  /* 0x0000000113087824 */ /* 0x000fe200078e0a0b */
[----:B------:R-:W-:-:S04]  /*0390*/  ISETP.GT.U32.AND P1, PT, R10, R19, PT ;  /* 0x000000130a00720c */ /* 0x000fc80003f24070 */
[----:B------:R-:W-:Y:S02]  /*03a0*/  SEL R8, R8, R19, !P1 ;  /* 0x0000001308087207 */ /* 0x000fe40004800000 */
[----:B------:R-:W-:Y:S02]  /*03b0*/  ISETP.NE.AND P1, PT, R12, RZ, PT ;  /* 0x000000ff0c00720c */ /* 0x000fe40003f25270 */
[----:B------:R-:W-:-:S04]  /*03c0*/  @!P2 IADD3 R8, PT, PT, -R8, RZ, RZ ;  /* 0x000000ff0808a210 */ /* 0x000fc80007ffe1ff */
[----:B------:R-:W-:Y:S01]  /*03d0*/  SEL R17, R21, R8, !P1 ;  /* 0x0000000815117207 */ /* 0x000fe20004800000 */
[----:B0-----:R-:W-:-:S03]  /*03e0*/  IMAD.WIDE R8, R3, 0x2, R4 ;  /* 0x0000000203087825 */ /* 0x001fc600078e0204 */
[----:B------:R-:W-:-:S13]  /*03f0*/  ISETP.GE.AND P2, PT, R17, UR8, PT ;  /* 0x0000000811007c0c */ /* 0x000fda000bf46270 */
[----:B------:R-:W-:Y:S05]  /*0400*/  @P2 BRA `(.L_x_76) ;  /* 0x0000000000602947 */ /* 0x000fea0003800000 */
[----:B------:R-:W-:Y:S01]  /*0410*/  IMAD.WIDE R16, R17, 0x2, R6 ;  /* 0x0000000211107825 */ /* 0x000fe200078e0206 */
[----:B------:R-:W2:Y:S05]  /*0420*/  LDG.E.U16 R13, desc[UR6][R8.64] ;  /* 0x00000006080d7981 */ /* 0x000eaa000c1e1500 */
[----:B------:R0:W2:Y:S01]  /*0430*/  LDG.E.U16 R16, desc[UR6][R16.64] ;  /* 0x0000000610107981 */ /* 0x0000a2000c1e1500 */
[----:B------:R-:W-:Y:S01]  /*0440*/  IMAD.MOV.U32 R10, RZ, RZ, R11 ;  /* 0x000000ffff0a7224 */ /* 0x000fe200078e000b */
[----:B------:R-:W-:Y:S01]  /*0450*/  LOP3.LUT R15, R3, R12, RZ, 0x3c, !PT ;  /* 0x0000000c030f7212 */ /* 0x000fe200078e3cff */
[----:B------:R-:W-:Y:S01]  /*0460*/  @!P0 VIADD R14, R14, 0x1 ;  /* 0x000000010e0e8836 */ /* 0x000fe20000000000 */
[----:B------:R-:W1:Y:S02]  /*0470*/  I2F.RP R18, R11 ;  /* 0x0000000b00127306 */ /* 0x000e640000209400 */
[----:B------:R-:W-:-:S02]  /*0480*/  ISETP.GE.U32.AND P2, PT, R19, R10, PT ;  /* 0x0000000a1300720c */ /* 0x000fc40003f46070 */
[----:B------:R-:W-:-:S11]  /*0490*/  ISETP.GE.AND P3, PT, R15, RZ, PT ;  /* 0x000000ff0f00720c */ /* 0x000fd60003f66270 */
[----:B------:R-:W-:Y:S01]  /*04a0*/  @P2 IADD3 R14, PT, PT, R14, 0x1, RZ ;  /* 0x000000010e0e2810 */ /* 0x000fe20007ffe0ff */
[----:B-1----:R-:W1:Y:S04]  /*04b0*/  MUFU.RCP R18, R18 ;  /* 0x0000001200127308 */ /* 0x002e680000001000 */
[----:B------:R-:W-:-:S05]  /*04c0*/  @!P3 IMAD.MOV R14, RZ, RZ, -R14 ;  /* 0x000000ffff0eb224 */ /* 0x000fca00078e0a0e */
[----:B------:R-:W-:-:S04]  /*04d0*/  SEL R14, R21, R14, !P1 ;  /* 0x0000000e150e7207 */ /* 0x000fc80004800000 */
[----:B0-----:R-:W-:Y:S01]  /*04e0*/  LEA R17, R14, UR4, 0x2 ;  /* 0x000000040e117c11 */ /* 0x001fe2000f8e10ff */
[----:B-1----:R-:W-:-:S05]  /*04f0*/  VIADD R14, R18, 0xffffffe ;  /* 0x0ffffffe120e7836 */ /* 0x002fca0000000000 */
[----:B------:R-:W0:Y:S01]  /*0500*/  LDS R17, [R17] ;  /* 0x0000000011117984 */ /* 0x000e220000000800 */
[----:B------:R1:W3:Y:S02]  /*0510*/  F2I.FTZ.U32.TRUNC.NTZ R15, R14 ;  /* 0x0000000e000f7305 */ /* 0x0002e4000021f000 */
[----:B-1----:R-:W-:Y:S01]  /*0520*/  MOV R14, RZ ;  /* 0x000000ff000e7202 */ /* 0x002fe20000000f00 */
[----:B---3--:R-:W-:-:S04]  /*0530*/  IMAD.MOV R20, RZ, RZ, -R15 ;  /* 0x000000ffff147224 */ /* 0x008fc800078e0a0f */
[----:B------:R-:W-:-:S04]  /*0540*/  IMAD R19, R20, R11, RZ ;  /* 0x0000000b14137224 */ /* 0x000fc800078e02ff */
[----:B------:R-:W-:Y:S01]  /*0550*/  IMAD.HI.U32 R15, R15, R19, R14 ;  /* 0x000000130f0f7227 */ /* 0x000fe200078e000e */
[----:B0-----:R-:W-:-:S03]  /*0560*/  F2FP.F16.F32.PACK_AB R11, RZ, R17 ;  /* 0x00000011ff0b723e */ /* 0x001fc600000000ff */
[----:B--2---:R-:W-:-:S04]  /*0570*/  HADD2 R13, R13.H0_H0, R16.H0_H0 ;  /* 0x200000100d0d7230 */ /* 0x004fc80000000800 */
[----:B------:R-:W-:-:S07]  /*0580*/  HMUL2 R13, R13.H0_H0, R11.H0_H0 ;  /* 0x2000000b0d0d7232 */ /* 0x000fce0000000800 */
.L_x_76:
[----:B------:R-:W-:Y:S05]  /*0590*/  BSYNC.RECONVERGENT B0 ;  /* 0x0000000000007941 */ /* 0x000fea0003800200 */
.L_x_75:
[----:B------:R1:W-:Y:S01]  /*05a0*/  STG.E.U16 desc[UR6][R8.64], R13 ;  /* 0x0000000d08007986 */ /* 0x0003e2000c101506 */
[----:B------:R-:W-:-:S05]  /*05b0*/  IMAD.IADD R3, R2, 0x1, R3 ;  /* 0x0000000102037824 */ /* 0x000fca00078e0203 */
[----:B------:R-:W-:-:S13]  /*05c0*/  ISETP.GE.AND P0, PT, R3, R0, PT ;  /* 0x000000000300720c */ /* 0x000fda0003f06270 */
[----:B-1----:R-:W-:Y:S05]  /*05d0*/  @!P0 BRA `(.L_x_77) ;  /* 0xfffffffc003c8947 */ /* 0x002fea000383ffff */
[----:B------:R-:W-:Y:S05]  /*05e0*/  EXIT ;  /* 0x000000000000794d */ /* 0x000fea0003800000 */
.L_x_74:
[----:B------:R-:W-:Y:S01]  /*05f0*/  IABS R8, R9 ;  /* 0x0000000900087213 */ /* 0x000fe20000000000 */
[----:B------:R-:W1:Y:S01]  /*0600*/  S2UR UR5, SR_CgaCtaId ;  /* 0x00000000000579c3 */ /* 0x000e620000008800 */
[----:B------:R-:W-:Y:S01]  /*0610*/  UMOV UR4, 0x400 ;  /* 0x0000040000047882 */ /* 0x000fe20000000000 */
[----:B------:R-:W2:Y:S01]  /*0620*/  LDCU UR8, c[0x0][0x39c] ;  /* 0x00007380ff0877ac */ /* 0x000ea20008000800 */
[----:B------:R-:W3:Y:S05]  /*0630*/  I2F.RP R9, R8 ;  /* 0x0000000800097306 */ /* 0x000eea0000209400 */
[----:B------:R-:W4:Y:S08]  /*0640*/  LDC R10, c[0x0][0x3a0] ;  /* 0x0000e800ff0a7b82 */ /* 0x000f300000000800 */
[----:B0-----:R-:W0:Y:S01]  /*0650*/  LDC.64 R4, c[0x0][0x380] ;  /* 0x0000e000ff047b82 */ /* 0x001e220000000a00 */
[----:B---3--:R-:W3:Y:S01]  /*0660*/  MUFU.RCP R9, R9 ;  /* 0x0000000900097308 */ /* 0x008ee20000001000 */
[----:B-1----:R-:W-:Y:S01]  /*0670*/  ULEA UR4, UR5, UR4, 0x18 ;  /* 0x0000000405047291 */ /* 0x002fe2000f8ec0ff */
[----:B---3--:R-:W-:-:S06]  /*0680*/  VIADD R6, R9, 0xffffffe ;  /* 0x0ffffffe09067836 */ /* 0x008fcc0000000000 */
[----:B------:R1:W3:Y:S02]  /*0690*/  F2I.FTZ.U32.TRUNC.NTZ R7, R6 ;  /* 0x0000000600077305 */ /* 0x0002e4000021f000 */
[----:B-1----:R-:W-:Y:S02]  /*06a0*/  HFMA2 R6, -RZ, RZ, 0, 0 ;  /* 0x00000000ff067431 */ /* 0x002fe400000001ff */
[----:B---3--:R-:W-:-:S04]  /*06b0*/  IMAD.MOV R11, RZ, RZ, -R7 ;  /* 0x000000ffff0b7224 */ /* 0x008fc800078e0a07 */
[----:B------:R-:W-:-:S04]  /*06c0*/  IMAD R9, R11, R8, RZ ;  /* 0x000000080b097224 */ /* 0x000fc800078e02ff */
[----:B0-2-4-:R-:W-:-:S07]  /*06d0*/  IMAD.HI.U32 R15, R7, R9, R6 ;  /* 0x00000009070f7227 */ /* 0x015fce00078e0006 */
.L_x_80:
        /* <DEDUP_REMOVED lines=10> */
[----:B------:R-:W-:-:S05]  /*0780*/  @!P0 IMAD.IADD R13, R13, 0x1, -R9 ;  /* 0x000000010d0d8824 */ /* 0x000fca00078e0a09 */
[----:B------:R-:W-:Y:S02]  /*0790*/  ISETP.GT.U32.AND P1, PT, R8, R13, PT ;  /* 0x0000000d0800720c */ /* 0x000fe40003f24070 */
[----:B------:R-:W-:-:S04]  /*07a0*/  IADD3 R6, PT, PT, R13, -R9, RZ ;  /* 0x800000090d067210 */ /* 0x000fc80007ffe0ff */
[----:B------:R-:W-:Y:S02]  /*07b0*/  SEL R6, R6, R13, !P1 ;  /* 0x0000000d06067207 */ /* 0x000fe40004800000 */
[----:B------:R-:W-:-:S03]  /*07c0*/  ISETP.NE.AND P1, PT, R10, RZ, PT ;  /* 0x000000ff0a00720c */ /* 0x000fc60003f25270 */
[----:B------:R-:W-:-:S05]  /*07d0*/  @!P2 IMAD.MOV R6, RZ, RZ, -R6 ;  /* 0x000000ffff06a224 */ /* 0x000fca00078e0a06 */
[----:B------:R-:W-:-:S04]  /*07e0*/  SEL R6, R16, R6, !P1 ;  /* 0x0000000610067207 */ /* 0x000fc80004800000 */
[----:B------:R-:W-:Y:S01]  /*07f0*/  ISETP.GE.AND P2, PT, R6, UR8, PT ;  /* 0x0000000806007c0c */ /* 0x000fe2000bf46270 */
[----:B------:R-:W-:-:S12]  /*0800*/  IMAD.WIDE R6, R3, 0x2, R4 ;  /* 0x0000000203067825 */ /* 0x000fd800078e0204 */
[----:B------:R-:W-:Y:S05]  /*0810*/  @P2 BRA `(.L_x_79) ;  /* 0x0000000000542947 */ /* 0x000fea0003800000 */
[----:B------:R-:W2:Y:S01]  /*0820*/  LDG.E.U16 R14, desc[UR6][R6.64] ;  /* 0x00000006060e7981 */ /* 0x000ea2000c1e1500 */
[----:B------:R-:W-:Y:S01]  /*0830*/  MOV R8, R9 ;  /* 0x0000000900087202 */ /* 0x000fe20000000f00 */
[----:B------:R-:W-:Y:S01]  /*0840*/  @!P0 VIADD R11, R11, 0x1 ;  /* 0x000000010b0b8836 */ /* 0x000fe20000000000 */
[----:B------:R-:W-:Y:S01]  /*0850*/  LOP3.LUT R12, R3, R10, RZ, 0x3c, !PT ;  /* 0x0000000a030c7212 */ /* 0x000fe200078e3cff */
[----:B------:R-:W0:Y:S01]  /*0860*/  I2F.RP R17, R9 ;  /* 0x0000000900117306 */ /* 0x000e220000209400 */
[----:B------:R-:W-:Y:S02]  /*0870*/  ISETP.GE.U32.AND P2, PT, R13, R8, PT ;  /* 0x000000080d00720c */ /* 0x000fe40003f46070 */
[----:B------:R-:W-:-:S11]  /*0880*/  ISETP.GE.AND P3, PT, R12, RZ, PT ;  /* 0x000000ff0c00720c */ /* 0x000fd60003f66270 */
[----:B------:R-:W-:Y:S01]  /*0890*/  @P2 VIADD R11, R11, 0x1 ;  /* 0x000000010b0b2836 */ /* 0x000fe20000000000 */
[----:B0-----:R-:W0:Y:S04]  /*08a0*/  MUFU.RCP R17, R17 ;  /* 0x0000001100117308 */ /* 0x001e280000001000 */
[----:B------:R-:W-:-:S04]  /*08b0*/  @!P3 IADD3 R11, PT, PT, -R11, RZ, RZ ;  /* 0x000000ff0b0bb210 */ /* 0x000fc80007ffe1ff */
[----:B------:R-:W-:-:S04]  /*08c0*/  SEL R11, R16, R11, !P1 ;  /* 0x0000000b100b7207 */ /* 0x000fc80004800000 */
[----:B------:R-:W-:-:S06]  /*08d0*/  LEA R11, R11, UR4, 0x2 ;  /* 0x000000040b0b7c11 */ /* 0x000fcc000f8e10ff */
[----:B------:R-:W1:Y:S01]  /*08e0*/  LDS R11, [R11] ;  /* 0x000000000b0b7984 */ /* 0x000e620000000800 */
[----:B0-----:R-:W-:-:S06]  /*08f0*/  VIADD R13, R17, 0xffffffe ;  /* 0x0ffffffe110d7836 */ /* 0x001fcc0000000000 */
[----:B------:R-:W0:Y:S02]  /*0900*/  F2I.FTZ.U32.TRUNC.NTZ R13, R13 ;  /* 0x0000000d000d7305 */ /* 0x000e24000021f000 */
[----:B0-----:R-:W-:-:S04]  /*0910*/  IMAD.MOV R12, RZ, RZ, -R13 ;  /* 0x000000ffff0c7224 */ /* 0x001fc800078e0a0d */
[----:B------:R-:W-:Y:S02]  /*0920*/  IMAD R15, R12, R9, RZ ;  /* 0x000000090c0f7224 */ /* 0x000fe400078e02ff */
[----:B------:R-:W-:-:S05]  /*0930*/  HFMA2 R12, -RZ, RZ, 0, 0 ;  /* 0x00000000ff0c7431 */ /* 0x000fca00000001ff */
[----:B------:R-:W-:Y:S01]  /*0940*/  IMAD.HI.U32 R15, R13, R15, R12 ;  /* 0x0000000f0d0f7227 */ /* 0x000fe200078e000c */
[----:B-1----:R-:W-:-:S05]  /*0950*/  F2FP.F16.F32.PACK_AB R9, RZ, R11 ;  /* 0x0000000bff09723e */ /* 0x002fca00000000ff */
[----:B--2---:R-:W-:-:S07]  /*0960*/  HMUL2 R12, R14.H0_H0, R9.H0_H0 ;  /* 0x200000090e0c7232 */ /* 0x004fce0000000800 */
.L_x_79:
[----:B------:R-:W-:Y:S05]  /*0970*/  BSYNC.RECONVERGENT B0 ;  /* 0x0000000000007941 */ /* 0x000fea0003800200 */
.L_x_78:
[----:B------:R0:W-:Y:S01]  /*0980*/  STG.E.U16 desc[UR6][R6.64], R12 ;  /* 0x0000000c06007986 */ /* 0x0001e2000c101506 */
[----:B------:R-:W-:-:S05]  /*0990*/  IMAD.IADD R3, R2, 0x1, R3 ;  /* 0x0000000102037824 */ /* 0x000fca00078e0203 */
[----:B------:R-:W-:-:S13]  /*09a0*/  ISETP.GE.AND P0, PT, R3, R0, PT ;  /* 0x000000000300720c */ /* 0x000fda0003f06270 */
[----:B0-----:R-:W-:Y:S05]  /*09b0*/  @!P0 BRA `(.L_x_80) ;  /* 0xfffffffc00488947 */ /* 0x001fea000383ffff */
[----:B------:R-:W-:Y:S05]  /*09c0*/  EXIT ;  /* 0x000000000000794d */ /* 0x000fea0003800000 */
.L_x_81:
        /* <DEDUP_REMOVED lines=11> */
.L_x_128:


//--------------------- .text._ZN17fastertransformer28batchApplyTemperaturePenaltyIfEEvPT_PKS1_PKfiii --------------------------
	.section	.text._ZN17fastertransformer28batchApplyTemperaturePenaltyIfEEvPT_PKS1_PKfiii,"ax",@progbits
	.align	128
        .global         _ZN17fastertransformer28batchApplyTemperaturePenaltyIfEEvPT_PKS1_PKfiii
        .type           _ZN17fastertransformer28batchApplyTemperaturePenaltyIfEEvPT_PKS1_PKfiii,@function
        .size           _ZN17fastertransformer28batchApplyTemperaturePenaltyIfEEvPT_PKS1_PKfiii,(.L_x_129 - _ZN17fastertransformer28batchApplyTemperaturePenaltyIfEEvPT_PKS1_PKfiii)
        .other          _ZN17fastertransformer28batchApplyTemperaturePenaltyIfEEvPT_PKS1_PKfiii,@"STO_CUDA_ENTRY STV_DEFAULT"
_ZN17fastertransformer28batchApplyTemperaturePenaltyIfEEvPT_PKS1_PKfiii:
.text._ZN17fastertransformer28batchApplyTemperaturePenaltyIfEEvPT_PKS1_PKfiii:
        /* <DEDUP_REMOVED lines=35> */
[----:B------:R-:W2:Y:S01]  /*0230*/  LDC.64 R6, c[0x0][0x380] ;  /* 0x0000e000ff067b82 */ /* 0x000ea20000000a00 */
[----:B---3--:R-:W3:Y:S07]  /*0240*/  MUFU.RCP R11, R11 ;  /* 0x0000000b000b7308 */ /* 0x008eee0000001000 */
[----:B0-----:R-:W0:Y:S01]  /*0250*/  LDC.64 R4, c[0x0][0x388] ;  /* 0x0000e200ff047b82 */ /* 0x001e220000000a00 */
[----:B-1----:R-:W-:Y:S01]  /*0260*/  ULEA UR4, UR5, UR4, 0x18 ;  /* 0x0000000405047291 */ /* 0x002fe2000f8ec0ff */
[----:B---3--:R-:W-:-:S04]  /*0270*/  VIADD R8, R11, 0xffffffe ;  /* 0x0ffffffe0b087836 */ /* 0x008fc80000000000 */
[----:B------:R1:W3:Y:S02]  /*0280*/  F2I.FTZ.U32.TRUNC.NTZ R9, R8 ;  /* 0x0000000800097305 */ /* 0x0002e4000021f000 */
[----:B-1----:R-:W-:Y:S02]  /*0290*/  HFMA2 R8, -RZ, RZ, 0, 0 ;  /* 0x00000000ff087431 */ /* 0x002fe400000001ff */
[----:B---3--:R-:W-:-:S04]  /*02a0*/  IMAD.MOV R13, RZ, RZ, -R9 ;  /* 0x000000ffff0d7224 */ /* 0x008fc800078e0a09 */
[----:B------:R-:W-:-:S04]  /*02b0*/  IMAD R11, R13, R10, RZ ;  /* 0x0000000a0d0b7224 */ /* 0x000fc800078e02ff */
[----:B----4-:R-:W-:-:S07]  /*02c0*/  IMAD.HI.U32 R14, R9, R11, R8 ;  /* 0x0000000b090e7227 */ /* 0x010fce00078e0008 */
.L_x_85:
[----:B------:R-:W-:Y:S01]  /*02d0*/  IABS R17, R3 ;  /* 0x0000000300117213 */ /* 0x000fe20000000000 */
[----:B------:R-:W-:Y:S01]  /*02e0*/  BSSY.RECONVERGENT B0, `(.L_x_83) ;  /* 0x000002a000007945 */ /* 0x000fe20003800200 */
[-C--:B------:R-:W-:Y:S01]  /*02f0*/  IABS R11, R12.reuse ;  /* 0x0000000c000b7213 */ /* 0x080fe20000000000 */
[----:B------:R-:W-:Y:S01]  /*0300*/  IMAD.MOV.U32 R13, RZ, RZ, -0x800001 ;  /* 0xff7fffffff0d7424 */ /* 0x000fe200078e00ff */
        /* <DEDUP_REMOVED lines=13> */
[----:B--2---:R-:W-:-:S03]  /*03e0*/  IMAD.WIDE R8, R3, 0x4, R6 ;  /* 0x0000000403087825 */ /* 0x004fc600078e0206 */
[----:B------:R-:W-:-:S13]  /*03f0*/  ISETP.GE.AND P2, PT, R15, UR8, PT ;  /* 0x000000080f007c0c */ /* 0x000fda000bf46270 */
[----:B------:R-:W-:Y:S05]  /*0400*/  @P2 BRA `(.L_x_84) ;  /* 0x00000000005c2947 */ /* 0x000fea0003800000 */
[----:B0-----:R-:W-:Y:S01]  /*0410*/  IMAD.WIDE R14, R15, 0x4, R4 ;  /* 0x000000040f0e7825 */ /* 0x001fe200078e0204 */
[----:B------:R-:W2:Y:S05]  /*0420*/  LDG.E R13, desc[UR6][R8.64] ;  /* 0x00000006080d7981 */ /* 0x000eaa000c1e1900 */
[----:B------:R0:W2:Y:S01]  /*0430*/  LDG.E R14, desc[UR6][R14.64] ;  /* 0x000000060e0e7981 */ /* 0x0000a2000c1e1900 */
[----:B------:R-:W-:Y:S01]  /*0440*/  IMAD.MOV.U32 R10, RZ, RZ, R11 ;  /* 0x000000ffff0a7224 */ /* 0x000fe200078e000b */
[----:B------:R-:W-:-:S04]  /*0450*/  @!P0 IADD3 R16, PT, PT, R16, 0x1, RZ ;  /* 0x0000000110108810 */ /* 0x000fc80007ffe0ff */
[----:B------:R-:W-:Y:S02]  /*0460*/  ISETP.GE.U32.AND P2, PT, R17, R10, PT ;  /* 0x0000000a1100720c */ /* 0x000fe40003f46070 */
[----:B------:R-:W-:-:S04]  /*0470*/  LOP3.LUT R17, R3, R12, RZ, 0x3c, !PT ;  /* 0x0000000c03117212 */ /* 0x000fc800078e3cff */
[----:B------:R-:W-:Y:S02]  /*0480*/  ISETP.GE.AND P3, PT, R17, RZ, PT ;  /* 0x000000ff1100720c */ /* 0x000fe40003f66270 */
[----:B------:R-:W1:Y:S05]  /*0490*/  I2F.RP R17, R11 ;  /* 0x0000000b00117306 */ /* 0x000e6a0000209400 */
[----:B------:R-:W-:-:S06]  /*04a0*/  @P2 VIADD R16, R16, 0x1 ;  /* 0x0000000110102836 */ /* 0x000fcc0000000000 */
[----:B------:R-:W-:Y:S01]  /*04b0*/  @!P3 IMAD.MOV R16, RZ, RZ, -R16 ;  /* 0x000000ffff10b224 */ /* 0x000fe200078e0a10 */
[----:B-1----:R-:W0:Y:S04]  /*04c0*/  MUFU.RCP R17, R17 ;  /* 0x0000001100117308 */ /* 0x002e280000001000 */
[----:B------:R-:W-:-:S04]  /*04d0*/  SEL R16, R19, R16, !P1 ;  /* 0x0000001013107207 */ /* 0x000fc80004800000 */
[----:B------:R-:W-:-:S06]  /*04e0*/  LEA R16, R16, UR4, 0x2 ;  /* 0x0000000410107c11 */ /* 0x000fcc000f8e10ff */
[----:B------:R-:W1:Y:S01]  /*04f0*/  LDS R16, [R16] ;  /* 0x0000000010107984 */ /* 0x000e620000000800 */
[----:B0-----:R-:W-:-:S06]  /*0500*/  IADD3 R15, PT, PT, R17, 0xffffffe, RZ ;  /* 0x0ffffffe110f7810 */ /* 0x001fcc0007ffe0ff */
[----:B------:R-:W0:Y:S02]  /*0510*/  F2I.FTZ.U32.TRUNC.NTZ R15, R15 ;  /* 0x0000000f000f7305 */ /* 0x000e24000021f000 */
[----:B0-----:R-:W-:-:S04]  /*0520*/  IMAD.MOV R18, RZ, RZ, -R15 ;  /* 0x000000ffff127224 */ /* 0x001fc800078e0a0f */
[----:B------:R-:W-:Y:S02]  /*0530*/  IMAD R11, R18, R11, RZ ;  /* 0x0000000b120b7224 */ /* 0x000fe400078e02ff */
[----:B--2---:R-:W-:Y:S01]  /*0540*/  FADD.FTZ R13, R13, R14 ;  /* 0x0000000e0d0d7221 */ /* 0x004fe20000010000 */
[----:B------:R-:W-:-:S03]  /*0550*/  IMAD.MOV.U32 R14, RZ, RZ, RZ ;  /* 0x000000ffff0e7224 */ /* 0x000fc600078e00ff */
[----:B-1----:R-:W-:Y:S01]  /*0560*/  FMUL.FTZ R13, R13, R16 ;  /* 0x000000100d0d7220 */ /* 0x002fe20000410000 */
[----:B------:R-:W-:-:S07]  /*0570*/  IMAD.HI.U32 R14, R15, R11, R14 ;  /* 0x0000000b0f0e7227 */ /* 0x000fce00078e000e */
.L_x_84:
[----:B------:R-:W-:Y:S05]  /*0580*/  BSYNC.RECONVERGENT B0 ;  /* 0x0000000000007941 */ /* 0x000fea0003800200 */
.L_x_83:
[----:B------:R1:W-:Y:S01]  /*0590*/  STG.E desc[UR6][R8.64], R13 ;  /* 0x0000000d08007986 */ /* 0x0003e2000c101906 */
[----:B------:R-:W-:-:S04]  /*05a0*/  IADD3 R3, PT, PT, R2, R3, RZ ;  /* 0x0000000302037210 */ /* 0x000fc80007ffe0ff */
[----:B------:R-:W-:-:S13]  /*05b0*/  ISETP.GE.AND P0, PT, R3, R0, PT ;  /* 0x000000000300720c */ /* 0x000fda0003f06270 */
[----:B-1----:R-:W-:Y:S05]  /*05c0*/  @!P0 BRA `(.L_x_85) ;  /* 0xfffffffc00408947 */ /* 0x002fea000383ffff */
[----:B------:R-:W-:Y:S05]  /*05d0*/  EXIT ;  /* 0x000000000000794d */ /* 0x000fea0003800000 */
.L_x_82:
        /* <DEDUP_REMOVED lines=11> */
[----:B-1----:R-:W-:Y:S01]  /*0690*/  MOV R6, RZ ;  /* 0x000000ff00067202 */ /* 0x002fe20000000f00 */
[----:B---3--:R-:W-:-:S04]  /*06a0*/  IMAD.MOV R11, RZ, RZ, -R7 ;  /* 0x000000ffff0b7224 */ /* 0x008fc800078e0a07 */
[----:B------:R-:W-:-:S04]  /*06b0*/  IMAD R9, R11, R8, RZ ;  /* 0x000000080b097224 */ /* 0x000fc800078e02ff */
[----:B0-2-4-:R-:W-:-:S07]  /*06c0*/  IMAD.HI.U32 R17, R7, R9, R6 ;  /* 0x0000000907117227 */ /* 0x015fce00078e0006 */
.L_x_88:
[----:B------:R-:W-:Y:S01]  /*06d0*/  IABS R6, R3 ;  /* 0x0000000300067213 */ /* 0x000fe20000000000 */
[----:B------:R-:W-:Y:S01]  /*06e0*/  BSSY.RECONVERGENT B0, `(.L_x_86) ;  /* 0x0000027000007945 */ /* 0x000fe20003800200 */
[----:B------:R-:W-:Y:S01]  /*06f0*/  IABS R9, R10 ;  /* 0x0000000a00097213 */ /* 0x000fe20000000000 */
[----:B------:R-:W-:Y:S01]  /*0700*/  IMAD.MOV.U32 R15, RZ, RZ, -0x800001 ;  /* 0xff7fffffff0f7424 */ /* 0x000fe200078e00ff */
        /* <DEDUP_REMOVED lines=16> */
[----:B------:R-:W2:Y:S01]  /*0810*/  LDG.E R14, desc[UR6][R6.64] ;  /* 0x00000006060e7981 */ /* 0x000ea2000c1e1900 */
        /* <DEDUP_REMOVED lines=11> */
[----:B------:R-:W2:Y:S01]  /*08d0*/  LDS R11, [R11] ;  /* 0x000000000b0b7984 */ /* 0x000ea20000000800 */
[----:B0-----:R-:W-:-:S04]  /*08e0*/  VIADD R12, R15, 0xffffffe ;  /* 0x0ffffffe0f0c7836 */ /* 0x001fc80000000000 */
[----:B------:R0:W1:Y:S02]  /*08f0*/  F2I.FTZ.U32.TRUNC.NTZ R13, R12 ;  /* 0x0000000c000d7305 */ /* 0x000064000021f000 */
[----:B0-----:R-:W-:Y:S02]  /*0900*/  HFMA2 R12, -RZ, RZ, 0, 0 ;  /* 0x00000000ff0c7431 */ /* 0x001fe400000001ff */
[----:B-1----:R-:W-:-:S04]  /*0910*/  IMAD.MOV R16, RZ, RZ, -R13 ;  /* 0x000000ffff107224 */ /* 0x002fc800078e0a0d */
[----:B------:R-:W-:-:S04]  /*0920*/  IMAD R17, R16, R9, RZ ;  /* 0x0000000910117224 */ /* 0x000fc800078e02ff */
[----:B------:R-:W-:-:S04]  /*0930*/  IMAD.HI.U32 R17, R13, R17, R12 ;  /* 0x000000110d117227 */ /* 0x000fc800078e000c */
[----:B--2---:R-:W-:-:S07]  /*0940*/  FMUL.FTZ R15, R14, R11 ;  /* 0x0000000b0e0f7220 */ /* 0x004fce0000410000 */
.L_x_87:
[----:B------:R-:W-:Y:S05]  /*0950*/  BSYNC.RECONVERGENT B0 ;  /* 0x0000000000007941 */ /* 0x000fea0003800200 */
.L_x_86:
[----:B------:R0:W-:Y:S01]  /*0960*/  STG.E desc[UR6][R6.64], R15 ;  /* 0x0000000f06007986 */ /* 0x0001e2000c101906 */
[----:B------:R-:W-:-:S05]  /*0970*/  IMAD.IADD R3, R2, 0x1, R3 ;  /* 0x0000000102037824 */ /* 0x000fca00078e0203 */
[----:B------:R-:W-:-:S13]  /*0980*/  ISETP.GE.AND P0, PT, R3, R0, PT ;  /* 0x000000000300720c */ /* 0x000fda0003f06270 */
[----:B0-----:R-:W-:Y:S05]  /*0990*/  @!P0 BRA `(.L_x_88) ;  /* 0xfffffffc004c8947 */ /* 0x001fea000383ffff */
[----:B------:R-:W-:Y:S05]  /*09a0*/  EXIT ;  /* 0x000000000000794d */ /* 0x000fea0003800000 */
.L_x_89:
        /* <DEDUP_REMOVED lines=13> */
.L_x_129:


//--------------------- .text._ZN17fastertransformer23applyTemperaturePenaltyI6__halfEEvPT_PKS2_fiii --------------------------
	.section	.text._ZN17fastertransformer23applyTemperaturePenaltyI6__halfEEvPT_PKS2_fiii,"ax",@progbits
	.align	128
        .global         _ZN17fastertransformer23applyTemperaturePenaltyI6__halfEEvPT_PKS2_fiii
        .type           _ZN17fastertransformer23applyTemperaturePenaltyI6__halfEEvPT_PKS2_fiii,@function
        .size           _ZN17fastertransformer23applyTemperaturePenaltyI6__halfEEvPT_PKS2_fiii,(.L_x_130 - _ZN17fastertransformer23applyTemperaturePenaltyI6__halfEEvPT_PKS2_fiii)
        .other          _ZN17fastertransformer23applyTemperaturePenaltyI6__halfEEvPT_PKS2_fiii,@"STO_CUDA_ENTRY STV_DEFAULT"
_ZN17fastertransformer23applyTemperaturePenaltyI6__halfEEvPT_PKS2_fiii:
.text._ZN17fastertransformer23applyTemperaturePenaltyI6__halfEEvPT_PKS2_fiii:
[----:B------:R-:W-:Y:S01]  /*0000*/  LDC R1, c[0x0][0x37c] ;  /* 0x0000df00ff017b82 */ /* 0x000fe20000000800 */
[----:B------:R-:W0:Y:S07]  /*0010*/  S2R R3, SR_TID.X ;  /* 0x0000000000037919 */ /* 0x000e2e0000002100 */
[----:B------:R-:W0:Y:S01]  /*0020*/  S2UR UR4, SR_CTAID.X ;  /* 0x00000000000479c3 */ /* 0x000e220000002500 */
[----:B------:R-:W1:Y:S07]  /*0030*/  LDCU UR5, c[0x0][0x394] ;  /* 0x00007280ff0577ac */ /* 0x000e6e0008000800 */
[----:B------:R-:W0:Y:S08]  /*0040*/  LDC R2, c[0x0][0x360] ;  /* 0x0000d800ff027b82 */ /* 0x000e300000000800 */
[----:B------:R-:W1:Y:S01]  /*0050*/  LDC R4, c[0x0][0x39c] ;  /* 0x0000e700ff047b82 */ /* 0x000e620000000800 */
[----:B0-----:R-:W-:-:S02]  /*0060*/  IMAD R3, R2, UR4, R3 ;  /* 0x0000000402037c24 */ /* 0x001fc4000f8e0203 */
[----:B-1----:R-:W-:-:S05]  /*0070*/  IMAD R0, R4, UR5, RZ ;  /* 0x0000000504007c24 */ /* 0x002fca000f8e02ff */
[----:B------:R-:W-:-:S13]  /*0080*/  ISETP.GE.AND P0, PT, R3, R0, PT ;  /* 0x000000000300720c */ /* 0x000fda0003f06270 */
[----:B------:R-:W-:Y:S05]  /*0090*/  @P0 EXIT ;  /* 0x000000000000094d */ /* 0x000fea0003800000 */
[----:B------:R-:W0:Y:S01]  /*00a0*/  LDCU.64 UR8, c[0x0][0x388] ;  /* 0x00007100ff0877ac */ /* 0x000e220008000a00 */
[----:B------:R-:W1:Y:S01]  /*00b0*/  LDCU UR4, c[0x0][0x370] ;  /* 0x00006e00ff0477ac */ /* 0x000e620008000800 */
[----:B------:R-:W2:Y:S01]  /*00c0*/  LDCU.64 UR6, c[0x0][0x358] ;  /* 0x00006b00ff0677ac */ /* 0x000ea20008000a00 */
[----:B0-----:R-:W-:-:S04]  /*00d0*/  UISETP.NE.U32.AND UP0, UPT, UR8, URZ, UPT ;  /* 0x000000ff0800728c */ /* 0x001fc8000bf05070 */
[----:B------:R-:W-:Y:S01]  /*00e0*/  UISETP.NE.AND.EX UP0, UPT, UR9, URZ, UPT, UP0 ;  /* 0x000000ff0900728c */ /* 0x000fe2000bf05300 */
[----:B-1----:R-:W-:-:S08]  /*00f0*/  IMAD R2, R2, UR4, RZ ;  /* 0x0000000402027c24 */ /* 0x002fd0000f8e02ff */
[----:B--2---:R-:W-:Y:S05]  /*0100*/  BRA.U !UP0, `(.L_x_90) ;  /* 0x0000000108bc7547 */ /* 0x004fea000b800000 */
[----:B------:R-:W-:Y:S01]  /*0110*/  IABS R8, R4 ;  /* 0x0000000400087213 */ /* 0x000fe20000000000 */
[----:B------:R-:W0:Y:S01]  /*0120*/  LDC R9, c[0x0][0x39c] ;  /* 0x0000e700ff097b82 */ /* 0x000e220000000800 */
[----:B------:R-:W-:Y:S01]  /*0130*/  IMAD.MOV.U32 R10, RZ, RZ, RZ ;  /* 0x000000ffff0a7224 */ /* 0x000fe200078e00ff */
[----:B------:R-:W1:Y:S01]  /*0140*/  LDCU UR4, c[0x0][0x398] ;  /* 0x00007300ff0477ac */ /* 0x000e620008000800 */
[----:B------:R-:W2:Y:S05]  /*0150*/  I2F.RP R6, R8 ;  /* 0x0000000800067306 */ /* 0x000eaa0000209400 */
[----:B------:R-:W3:Y:S03]  /*0160*/  LDC.64 R4, c[0x0][0x380] ;  /* 0x0000e000ff047b82 */ /* 0x000ee60000000a00 */
[----:B--2---:R-:W2:Y:S02]  /*0170*/  MUFU.RCP R6, R6 ;  /* 0x0000000600067308 */ /* 0x004ea40000001000 */
[----:B--2---:R-:W-:-:S06]  /*0180*/  VIADD R11, R6, 0xffffffe ;  /* 0x0ffffffe060b7836 */ /* 0x004fcc0000000000 */
[----:B------:R-:W2:Y:S02]  /*0190*/  F2I.FTZ.U32.TRUNC.NTZ R11, R11 ;  /* 0x0000000b000b7305 */ /* 0x000ea4000021f000 */
[----:B--2---:R-:W-:-:S04]  /*01a0*/  IMAD.MOV R7, RZ, RZ, -R11 ;  /* 0x000000ffff077224 */ /* 0x004fc800078e0a0b */
[----:B------:R-:W-:-:S04]  /*01b0*/  IMAD R7, R7, R8, RZ ;  /* 0x0000000807077224 */ /* 0x000fc800078e02ff */
[----:B01-3--:R-:W-:-:S07]  /*01c0*/  IMAD.HI.U32 R10, R11, R7, R10 ;  /* 0x000000070b0a7227 */ /* 0x00bfce00078e000a */
.L_x_91:
[----:B------:R-:W-:Y:S02]  /*01d0*/  IABS R7, R3 ;  /* 0x0000000300077213 */ /* 0x000fe40000000000 */
[----:B------:R-:W-:Y:S02]  /*01e0*/  IABS R12, R9 ;  /* 0x00000009000c7213 */ /* 0x000fe40000000000 */
[----:B------:R-:W-:Y:S01]  /*01f0*/  ISETP.GE.AND P2, PT, R3, RZ, PT ;  /* 0x000000ff0300720c */ /* 0x000fe20003f46270 */
[----:B------:R-:W-:-:S05]  /*0200*/  IMAD.HI.U32 R6, R10, R7, RZ ;  /* 0x000000070a067227 */ /* 0x000fca00078e00ff */
[----:B------:R-:W-:-:S05]  /*0210*/  IADD3 R6, PT, PT, -R6, RZ, RZ ;  /* 0x000000ff06067210 */ /* 0x000fca0007ffe1ff */
[----:B------:R-:W-:-:S05]  /*0220*/  IMAD R7, R12, R6, R7 ;  /* 0x000000060c077224 */ /* 0x000fca00078e0207 */
[----:B------:R-:W-:-:S13]  /*0230*/  ISETP.GT.U32.AND P0, PT, R8, R7, PT ;  /* 0x000000070800720c */ /* 0x000fda0003f04070 */
[----:B------:R-:W-:Y:S01]  /*0240*/  @!P0 IMAD.IADD R7, R7, 0x1, -R12 ;  /* 0x0000000107078824 */ /* 0x000fe200078e0a0c */
[----:B------:R-:W-:-:S04]  /*0250*/  ISETP.NE.AND P0, PT, R9, RZ, PT ;  /* 0x000000ff0900720c */ /* 0x000fc80003f05270 */
[----:B------:R-:W-:-:S13]  /*0260*/  ISETP.GT.U32.AND P1, PT, R8, R7, PT ;  /* 0x000000070800720c */ /* 0x000fda0003f24070 */
[----:B------:R-:W-:-:S04]  /*0270*/  @!P1 IMAD.IADD R7, R7, 0x1, -R12 ;  /* 0x0000000107079824 */ /* 0x000fc800078e0a0c */
[----:B------:R-:W-:Y:S02]  /*0280*/  IMAD.MOV.U32 R11, RZ, RZ, R7 ;  /* 0x000000ffff0b7224 */ /* 0x000fe400078e0007 */
[----:B------:R-:W-:-:S03]  /*0290*/  IMAD.WIDE R6, R3, 0x2, R4 ;  /* 0x0000000203067825 */ /* 0x000fc600078e0204 */
[----:B------:R-:W-:Y:S02]  /*02a0*/  @!P2 IADD3 R11, PT, PT, -R11, RZ, RZ ;  /* 0x000000ff0b0ba210 */ /* 0x000fe40007ffe1ff */
[----:B------:R-:W-:-:S04]  /*02b0*/  @!P0 LOP3.LUT R11, RZ, R9, RZ, 0x33, !PT ;  /* 0x00000009ff0b8212 */ /* 0x000fc800078e33ff */
[----:B------:R-:W-:Y:S02]  /*02c0*/  ISETP.GE.AND P0, PT, R11, UR4, PT ;  /* 0x000000040b007c0c */ /* 0x000fe4000bf06270 */
[----:B------:R-:W-:-:S11]  /*02d0*/  SHF.R.S32.HI R14, RZ, 0x1f, R11 ;  /* 0x0000001fff0e7819 */ /* 0x000fd6000001140b */
[----:B------:R-:W0:Y:S02]  /*02e0*/  @!P0 LDC.64 R12, c[0x0][0x388] ;  /* 0x0000e200ff0c8b82 */ /* 0x000e240000000a00 */
[----:B0-----:R-:W-:-:S04]  /*02f0*/  @!P0 LEA R12, P1, R11, R12, 0x1 ;  /* 0x0000000c0b0c8211 */ /* 0x001fc800078208ff */
[----:B------:R-:W-:Y:S02]  /*0300*/  @!P0 LEA.HI.X R13, R11, R13, R14, 0x1, P1 ;  /* 0x0000000d0b0d8211 */ /* 0x000fe400008f0c0e */
[----:B------:R-:W2:Y:S01]  /*0310*/  @!P0 LDG.E.U16 R11, desc[UR6][R6.64] ;  /* 0x00000006060b8981 */ /* 0x000ea2000c1e1500 */
[----:B------:R-:W0:Y:S03]  /*0320*/  @!P0 LDC R14, c[0x0][0x390] ;  /* 0x0000e400ff0e8b82 */ /* 0x000e260000000800 */
[----:B------:R0:W2:Y:S01]  /*0330*/  @!P0 LDG.E.U16 R12, desc[UR6][R12.64] ;  /* 0x000000060c0c8981 */ /* 0x0000a2000c1e1500 */
[----:B------:R-:W-:Y:S01]  /*0340*/  IMAD.IADD R3, R2, 0x1, R3 ;  /* 0x0000000102037824 */ /* 0x000fe200078e0203 */
[----:B0-----:R-:W-:Y:S01]  /*0350*/  @!P0 F2FP.F16.F32.PACK_AB R13, RZ, R14 ;  /* 0x0000000eff0d823e */ /* 0x001fe200000000ff */
[----:B------:R-:W-:Y:S02]  /*0360*/  IMAD.MOV.U32 R14, RZ, RZ, 0xfbff ;  /* 0x0000fbffff0e7424 */ /* 0x000fe400078e00ff */
[----:B--2---:R-:W-:-:S04]  /*0370*/  @!P0 HADD2 R11, R11.H0_H0, R12.H0_H0 ;  /* 0x2000000c0b0b8230 */ /* 0x004fc80000000800 */
[----:B------:R-:W-:-:S05]  /*0380*/  @!P0 HMUL2 R11, R11.H0_H0, R13.H0_H0 ;  /* 0x2000000d0b0b8232 */ /* 0x000fca0000000800 */
[----:B------:R-:W-:Y:S02]  /*0390*/  PRMT R13, R11, 0x7610, R13 ;  /* 0x000076100b0d7816 */ /* 0x000fe4000000000d */
[----:B------:R-:W-:-:S03]  /*03a0*/  @P0 PRMT R11, R14, 0x7610, R11 ;  /* 0x000076100e0b0816 */ /* 0x000fc6000000000b */
[----:B------:R0:W-:Y:S04]  /*03b0*/  @!P0 STG.E.U16 desc[UR6][R6.64], R13 ;  /* 0x0000000d06008986 */ /* 0x0001e8000c101506 */
[----:B------:R0:W-:Y:S01]  /*03c0*/  @P0 STG.E.U16 desc[UR6][R6.64], R11 ;  /* 0x0000000b06000986 */ /* 0x0001e2000c101506 */
[----:B------:R-:W-:-:S13]  /*03d0*/  ISETP.GE.AND P0, PT, R3, R0, PT ;  /* 0x000000000300720c */ /* 0x000fda0003f06270 */
[----:B0-----:R-:W-:Y:S05]  /*03e0*/  @!P0 BRA `(.L_x_91) ;  /* 0xfffffffc00788947 */ /* 0x001fea000383ffff */
[----:B------:R-:W-:Y:S05]  /*03f0*/  EXIT ;  /* 0x000000000000794d */ /* 0x000fea0003800000 */
.L_x_90:
[----:B------:R-:W-:Y:S01]  /*0400*/  IABS R6, R4 ;  /* 0x0000000400067213 */ /* 0x000fe20000000000 */
[----:B------:R-:W0:Y:S01]  /*0410*/  LDC R7, c[0x0][0x39c] ;  /* 0x0000e700ff077b82 */ /* 0x000e220000000800 */
[----:B------:R-:W1:Y:S02]  /*0420*/  LDCU UR4, c[0x0][0x398] ;  /* 0x00007300ff0477ac */ /* 0x000e640008000800 */
[----:B------:R-:W2:Y:S05]  /*0430*/  I2F.RP R10, R6 ;  /* 0x00000006000a7306 */ /* 0x000eaa0000209400 */
[----:B------:R-:W3:Y:S03]  /*0440*/  LDC.64 R4, c[0x0][0x380] ;  /* 0x0000e000ff047b82 */ /* 0x000ee60000000a00 */
[----:B--2---:R-:W2:Y:S02]  /*0450*/  MUFU.RCP R10, R10 ;  /* 0x0000000a000a7308 */ /* 0x004ea40000001000 */
[----:B--2---:R-:W-:-:S06]  /*0460*/  VIADD R8, R10, 0xffffffe ;  /* 0x0ffffffe0a087836 */ /* 0x004fcc0000000000 */
[----:B------:R2:W4:Y:S02]  /*0470*/  F2I.FTZ.U32.TRUNC.NTZ R9, R8 ;  /* 0x0000000800097305 */ /* 0x000524000021f000 */
[----:B--2---:R-:W-:Y:S01]  /*0480*/  IMAD.MOV.U32 R8, RZ, RZ, RZ ;  /* 0x000000ffff087224 */ /* 0x004fe200078e00ff */
[----:B----4-:R-:W-:-:S05]  /*0490*/  IADD3 R11, PT, PT, RZ, -R9, RZ ;  /* 0x80000009ff0b7210 */ /* 0x010fca0007ffe0ff */
[----:B------:R-:W-:-:S04]  /*04a0*/  IMAD R11, R11, R6, RZ ;  /* 0x000000060b0b7224 */ /* 0x000fc800078e02ff */
[----:B01-3--:R-:W-:-:S07]  /*04b0*/  IMAD.HI.U32 R12, R9, R11, R8 ;  /* 0x0000000b090c7227 */ /* 0x00bfce00078e0008 */
.L_x_92:
[----:B------:R-:W-:Y:S01]  /*04c0*/  IABS R9, R3 ;  /* 0x0000000300097213 */ /* 0x000fe20000000000 */
[----:B------:R-:W-:Y:S01]  /*04d0*/  HFMA2 R11, -RZ, RZ, 0, -65504 ;  /* 0x0000fbffff0b7431 */ /* 0x000fe200000001ff */
[----:B------:R-:W-:Y:S02]  /*04e0*/  IABS R10, R7 ;  /* 0x00000007000a7213 */ /* 0x000fe40000000000 */
[----:B------:R-:W-:Y:S01]  /*04f0*/  ISETP.GE.AND P1, PT, R3, RZ, PT ;  /* 0x000000ff0300720c */ /* 0x000fe20003f26270 */
[----:B------:R-:W-:Y:S01]  /*0500*/  IMAD.HI.U32 R8, R12, R9, RZ ;  /* 0x000000090c087227 */ /* 0x000fe200078e00ff */
[----:B------:R-:W-:-:S03]  /*0510*/  ISETP.NE.AND P2, PT, R7, RZ, PT ;  /* 0x000000ff0700720c */ /* 0x000fc60003f45270 */
[----:B------:R-:W-:-:S04]  /*0520*/  IMAD.MOV R8, RZ, RZ, -R8 ;  /* 0x000000ffff087224 */ /* 0x000fc800078e0a08 */
[----:B------:R-:W-:-:S05]  /*0530*/  IMAD R9, R10, R8, R9 ;  /* 0x000000080a097224 */ /* 0x000fca00078e0209 */
[----:B------:R-:W-:-:S13]  /*0540*/  ISETP.GT.U32.AND P0, PT, R6, R9, PT ;  /* 0x000000090600720c */ /* 0x000fda0003f04070 */
[----:B------:R-:W-:-:S04]  /*0550*/  @!P0 IADD3 R9, PT, PT, R9, -R10, RZ ;  /* 0x8000000a09098210 */ /* 0x000fc80007ffe0ff */
[----:B------:R-:W-:-:S13]  /*0560*/  ISETP.GT.U32.AND P0, PT, R6, R9, PT ;  /* 0x000000090600720c */ /* 0x000fda0003f04070 */
[----:B------:R-:W-:-:S04]  /*0570*/  @!P0 IMAD.IADD R9, R9, 0x1, -R10 ;  /* 0x0000000109098824 */ /* 0x000fc800078e0a0a */
[----:B------:R-:W-:Y:S01]  /*0580*/  @!P1 IMAD.MOV R9, RZ, RZ, -R9 ;  /* 0x000000ffff099224 */ /* 0x000fe200078e0a09 */
[----:B------:R-:W-:-:S04]  /*0590*/  @!P2 LOP3.LUT R9, RZ, R7, RZ, 0x33, !PT ;  /* 0x00000007ff09a212 */ /* 0x000fc800078e33ff */
[----:B------:R-:W-:Y:S01]  /*05a0*/  ISETP.GE.AND P0, PT, R9, UR4, PT ;  /* 0x0000000409007c0c */ /* 0x000fe2000bf06270 */
[----:B------:R-:W-:-:S12]  /*05b0*/  IMAD.WIDE R8, R3, 0x2, R4 ;  /* 0x0000000203087825 */ /* 0x000fd800078e0204 */
[----:B------:R0:W-:Y:S01]  /*05c0*/  @P0 STG.E.U16 desc[UR6][R8.64], R11 ;  /* 0x0000000b08000986 */ /* 0x0001e2000c101506 */
[----:B------:R-:W1:Y:S03]  /*05d0*/  @!P0 LDC R13, c[0x0][0x390] ;  /* 0x0000e400ff0d8b82 */ /* 0x000e660000000800 */
[----:B------:R-:W2:Y:S01]  /*05e0*/  @!P0 LDG.E.U16 R10, desc[UR6][R8.64] ;  /* 0x00000006080a8981 */ /* 0x000ea2000c1e1500 */
[----:B------:R-:W-:Y:S01]  /*05f0*/  IMAD.IADD R3, R2, 0x1, R3 ;  /* 0x0000000102037824 */ /* 0x000fe200078e0203 */
[----:B-1----:R-:W-:Y:S01]  /*0600*/  @!P0 F2FP.F16.F32.PACK_AB R13, RZ, R13 ;  /* 0x0000000dff0d823e */ /* 0x002fe200000000ff */
[----:B--2---:R-:W-:-:S04]  /*0610*/  @!P0 HADD2 R10, R10.H0_H0, RZ.H0_H0 ;  /* 0x200000ff0a0a8230 */ /* 0x004fc80000000800 */
[----:B------:R-:W-:-:S05]  /*0620*/  @!P0 HMUL2 R10, R10.H0_H0, R13.H0_H0 ;  /* 0x2000000d0a0a8232 */ /* 0x000fca0000000800 */
[----:B------:R0:W-:Y:S01]  /*0630*/  @!P0 STG.E.U16 desc[UR6][R8.64], R10 ;  /* 0x0000000a08008986 */ /* 0x0001e2000c101506 */
[----:B------:R-:W-:-:S13]  /*0640*/  ISETP.GE.AND P0, PT, R3, R0, PT ;  /* 0x000000000300720c */ /* 0x000fda0003f06270 */
[----:B0-----:R-:W-:Y:S05]  /*0650*/  @!P0 BRA `(.L_x_92) ;  /* 0xfffffffc00988947 */ /* 0x001fea000383ffff */
[----:B------:R-:W-:Y:S05]  /*0660*/  EXIT ;  /* 0x000000000000794d */ /* 0x000fea0003800000 */
.L_x_93:
        /* <DEDUP_REMOVED lines=9> */
.L_x_130:


//--------------------- .text._ZN17fastertransformer23applyTemperaturePenaltyIfEEvPT_PKS1_fiii --------------------------
	.section	.text._ZN17fastertransformer23applyTemperaturePenaltyIfEEvPT_PKS1_fiii,"ax",@progbits
	.align	128
        .global         _ZN17fastertransformer23applyTemperaturePenaltyIfEEvPT_PKS1_fiii
        .type           _ZN17fastertransformer23applyTemperaturePenaltyIfEEvPT_PKS1_fiii,@function
        .size           _ZN17fastertransformer23applyTemperaturePenaltyIfEEvPT_PKS1_fiii,(.L_x_131 - _ZN17fastertransformer23applyTemperaturePenaltyIfEEvPT_PKS1_fiii)
        .other          _ZN17fastertransformer23applyTemperaturePenaltyIfEEvPT_PKS1_fiii,@"STO_CUDA_ENTRY STV_DEFAULT"
_ZN17fastertransformer23applyTemperaturePenaltyIfEEvPT_PKS1_fiii:
.text._ZN17fastertransformer23applyTemperaturePenaltyIfEEvPT_PKS1_fiii:
        /* <DEDUP_REMOVED lines=25> */
[----:B--2---:R-:W-:Y:S02]  /*0190*/  HFMA2 R6, -RZ, RZ, 0, 0 ;  /* 0x00000000ff067431 */ /* 0x004fe400000001ff */
[----:B----4-:R-:W-:-:S04]  /*01a0*/  IMAD.MOV R11, RZ, RZ, -R7 ;  /* 0x000000ffff0b7224 */ /* 0x010fc800078e0a07 */
[----:B------:R-:W-:-:S04]  /*01b0*/  IMAD R11, R11, R8, RZ ;  /* 0x000000080b0b7224 */ /* 0x000fc800078e02ff */
[----:B01-3--:R-:W-:-:S07]  /*01c0*/  IMAD.HI.U32 R12, R7, R11, R6 ;  /* 0x0000000b070c7227 */ /* 0x00bfce00078e0006 */
.L_x_95:
[----:B------:R-:W-:Y:S02]  /*01d0*/  IABS R7, R5 ;  /* 0x0000000500077213 */ /* 0x000fe40000000000 */
[----:B------:R-:W-:Y:S02]  /*01e0*/  IABS R10, R9 ;  /* 0x00000009000a7213 */ /* 0x000fe40000000000 */
[----:B------:R-:W-:Y:S01]  /*01f0*/  ISETP.GE.AND P2, PT, R5, RZ, PT ;  /* 0x000000ff0500720c */ /* 0x000fe20003f46270 */
[----:B------:R-:W-:-:S04]  /*0200*/  IMAD.HI.U32 R6, R12, R7, RZ ;  /* 0x000000070c067227 */ /* 0x000fc800078e00ff */
[----:B------:R-:W-:-:S04]  /*0210*/  IMAD.MOV R6, RZ, RZ, -R6 ;  /* 0x000000ffff067224 */ /* 0x000fc800078e0a06 */
[----:B------:R-:W-:-:S05]  /*0220*/  IMAD R7, R10, R6, R7 ;  /* 0x000000060a077224 */ /* 0x000fca00078e0207 */
[----:B------:R-:W-:-:S13]  /*0230*/  ISETP.GT.U32.AND P0, PT, R8, R7, PT ;  /* 0x000000070800720c */ /* 0x000fda0003f04070 */
[----:B------:R-:W-:Y:S01]  /*0240*/  @!P0 IMAD.IADD R7, R7, 0x1, -R10 ;  /* 0x0000000107078824 */ /* 0x000fe200078e0a0a */
[----:B------:R-:W-:-:S04]  /*0250*/  ISETP.NE.AND P0, PT, R9, RZ, PT ;  /* 0x000000ff0900720c */ /* 0x000fc80003f05270 */
[----:B------:R-:W-:-:S13]  /*0260*/  ISETP.GT.U32.AND P1, PT, R8, R7, PT ;  /* 0x000000070800720c */ /* 0x000fda0003f24070 */
[----:B------:R-:W-:-:S05]  /*0270*/  @!P1 IADD3 R7, PT, PT, R7, -R10, RZ ;  /* 0x8000000a07079210 */ /* 0x000fca0007ffe0ff */
[----:B------:R-:W-:Y:S02]  /*0280*/  IMAD.MOV.U32 R11, RZ, RZ, R7 ;  /* 0x000000ffff0b7224 */ /* 0x000fe400078e0007 */
[----:B------:R-:W-:-:S04]  /*0290*/  IMAD.WIDE R6, R5, 0x4, R2 ;  /* 0x0000000405067825 */ /* 0x000fc800078e0202 */
[----:B------:R-:W-:Y:S01]  /*02a0*/  @!P2 IMAD.MOV R11, RZ, RZ, -R11 ;  /* 0x000000ffff0ba224 */ /* 0x000fe200078e0a0b */
[----:B------:R-:W-:-:S04]  /*02b0*/  @!P0 LOP3.LUT R11, RZ, R9, RZ, 0x33, !PT ;  /* 0x00000009ff0b8212 */ /* 0x000fc800078e33ff */
[----:B------:R-:W-:Y:S02]  /*02c0*/  ISETP.GE.AND P0, PT, R11, UR4, PT ;  /* 0x000000040b007c0c */ /* 0x000fe4000bf06270 */
[----:B------:R-:W-:-:S11]  /*02d0*/  SHF.R.S32.HI R14, RZ, 0x1f, R11 ;  /* 0x0000001fff0e7819 */ /* 0x000fd6000001140b */
[----:B------:R-:W0:Y:S01]  /*02e0*/  @!P0 LDC.64 R16, c[0x0][0x388] ;  /* 0x0000e200ff108b82 */ /* 0x000e220000000a00 */
[----:B------:R-:W2:Y:S01]  /*02f0*/  @!P0 LDG.E R13, desc[UR6][R6.64] ;  /* 0x00000006060d8981 */ /* 0x000ea2000c1e1900 */
[----:B0-----:R-:W-:-:S04]  /*0300*/  @!P0 LEA R10, P1, R11, R16, 0x2 ;  /* 0x000000100b0a8211 */ /* 0x001fc800078210ff */
[----:B------:R-:W-:Y:S02]  /*0310*/  @!P0 LEA.HI.X R11, R11, R17, R14, 0x2, P1 ;  /* 0x000000110b0b8211 */ /* 0x000fe400008f140e */
[----:B------:R-:W0:Y:S03]  /*0320*/  @!P0 LDC R14, c[0x0][0x390] ;  /* 0x0000e400ff0e8b82 */ /* 0x000e260000000800 */
[----:B------:R-:W2:Y:S01]  /*0330*/  @!P0 LDG.E R10, desc[UR6][R10.64] ;  /* 0x000000060a0a8981 */ /* 0x000ea2000c1e1900 */
[----:B------:R-:W-:Y:S01]  /*0340*/  @P0 MOV R15, 0xff7fffff ;  /* 0xff7fffff000f0802 */ /* 0x000fe20000000f00 */
[----:B------:R-:W-:Y:S02]  /*0350*/  IMAD.IADD R5, R4, 0x1, R5 ;  /* 0x0000000104057824 */ /* 0x000fe400078e0205 */
[----:B--2---:R-:W-:-:S04]  /*0360*/  @!P0 FADD.FTZ R13, R10, R13 ;  /* 0x0000000d0a0d8221 */ /* 0x004fc80000010000 */
[----:B0-----:R-:W-:-:S05]  /*0370*/  @!P0 FMUL.FTZ R13, R13, R14 ;  /* 0x0000000e0d0d8220 */ /* 0x001fca0000410000 */
[----:B------:R0:W-:Y:S04]  /*0380*/  @!P0 STG.E desc[UR6][R6.64], R13 ;  /* 0x0000000d06008986 */ /* 0x0001e8000c101906 */
[----:B------:R0:W-:Y:S01]  /*0390*/  @P0 STG.E desc[UR6][R6.64], R15 ;  /* 0x0000000f06000986 */ /* 0x0001e2000c101906 */
[----:B------:R-:W-:-:S13]  /*03a0*/  ISETP.GE.AND P0, PT, R5, R0, PT ;  /* 0x000000000500720c */ /* 0x000fda0003f06270 */
[----:B0-----:R-:W-:Y:S05]  /*03b0*/  @!P0 BRA `(.L_x_95) ;  /* 0xfffffffc00848947 */ /* 0x001fea000383ffff */
[----:B------:R-:W-:Y:S05]  /*03c0*/  EXIT ;  /* 0x000000000000794d */ /* 0x000fea0003800000 */
.L_x_94:
        /* <DEDUP_REMOVED lines=12> */
.L_x_96:
[----:B------:R-:W-:Y:S02]  /*0490*/  IABS R8, R5 ;  /* 0x0000000500087213 */ /* 0x000fe40000000000 */
[----:B------:R-:W-:Y:S02]  /*04a0*/  IABS R12, R10 ;  /* 0x0000000a000c7213 */ /* 0x000fe40000000000 */
[----:B------:R-:W-:Y:S01]  /*04b0*/  ISETP.GE.AND P1, PT, R5, RZ, PT ;  /* 0x000000ff0500720c */ /* 0x000fe20003f26270 */
[----:B------:R-:W-:Y:S01]  /*04c0*/  IMAD.HI.U32 R7, R11, R8, RZ ;  /* 0x000000080b077227 */ /* 0x000fe200078e00ff */
[----:B------:R-:W-:-:S03]  /*04d0*/  ISETP.NE.AND P2, PT, R10, RZ, PT ;  /* 0x000000ff0a00720c */ /* 0x000fc60003f45270 */
[----:B------:R-:W-:-:S04]  /*04e0*/  IMAD.MOV R7, RZ, RZ, -R7 ;  /* 0x000000ffff077224 */ /* 0x000fc800078e0a07 */
[----:B------:R-:W-:Y:S02]  /*04f0*/  IMAD R7, R12, R7, R8 ;  /* 0x000000070c077224 */ /* 0x000fe400078e0208 */
[----:B------:R-:W-:-:S03]  /*0500*/  IMAD.WIDE R8, R5, 0x4, R2 ;  /* 0x0000000405087825 */ /* 0x000fc600078e0202 */
[----:B------:R-:W-:-:S13]  /*0510*/  ISETP.GT.U32.AND P0, PT, R6, R7, PT ;  /* 0x000000070600720c */ /* 0x000fda0003f04070 */
[----:B------:R-:W-:-:S04]  /*0520*/  @!P0 IADD3 R7, PT, PT, R7, -R12, RZ ;  /* 0x8000000c07078210 */ /* 0x000fc80007ffe0ff */
[----:B------:R-:W-:-:S13]  /*0530*/  ISETP.GT.U32.AND P0, PT, R6, R7, PT ;  /* 0x000000070600720c */ /* 0x000fda0003f04070 */
[----:B------:R-:W-:-:S05]  /*0540*/  @!P0 IMAD.IADD R7, R7, 0x1, -R12 ;  /* 0x0000000107078824 */ /* 0x000fca00078e0a0c */
[----:B------:R-:W-:Y:S02]  /*0550*/  @!P1 IADD3 R7, PT, PT, -R7, RZ, RZ ;  /* 0x000000ff07079210 */ /* 0x000fe40007ffe1ff */
[----:B------:R-:W-:-:S04]  /*0560*/  @!P2 LOP3.LUT R7, RZ, R10, RZ, 0x33, !PT ;  /* 0x0000000aff07a212 */ /* 0x000fc800078e33ff */
[----:B------:R-:W-:-:S13]  /*0570*/  ISETP.GE.AND P0, PT, R7, UR4, PT ;  /* 0x0000000407007c0c */ /* 0x000fda000bf06270 */
[----:B------:R-:W-:Y:S01]  /*0580*/  @P0 IMAD.MOV.U32 R13, RZ, RZ, -0x800001 ;  /* 0xff7fffffff0d0424 */ /* 0x000fe200078e00ff */
[----:B------:R-:W0:Y:S04]  /*0590*/  @!P0 LDC R12, c[0x0][0x390] ;  /* 0x0000e400ff0c8b82 */ /* 0x000e280000000800 */
[----:B------:R1:W-:Y:S04]  /*05a0*/  @P0 STG.E desc[UR6][R8.64], R13 ;  /* 0x0000000d08000986 */ /* 0x0003e8000c101906 */
[----:B------:R-:W2:Y:S01]  /*05b0*/  @!P0 LDG.E R7, desc[UR6][R8.64] ;  /* 0x0000000608078981 */ /* 0x000ea2000c1e1900 */
[----:B------:R-:W-:Y:S01]  /*05c0*/  IADD3 R5, PT, PT, R4, R5, RZ ;  /* 0x0000000504057210 */ /* 0x000fe20007ffe0ff */
[----:B--2---:R-:W-:-:S04]  /*05d0*/  @!P0 FADD.FTZ R7, RZ, R7 ;  /* 0x00000007ff078221 */ /* 0x004fc80000010000 */
[----:B0-----:R-:W-:-:S05]  /*05e0*/  @!P0 FMUL.FTZ R7, R7, R12 ;  /* 0x0000000c07078220 */ /* 0x001fca0000410000 */
[----:B------:R1:W-:Y:S01]  /*05f0*/  @!P0 STG.E desc[UR6][R8.64], R7 ;  /* 0x0000000708008986 */ /* 0x0003e2000c101906 */
[----:B------:R-:W-:-:S13]  /*0600*/  ISETP.GE.AND P0, PT, R5, R0, PT ;  /* 0x000000000500720c */ /* 0x000fda0003f06270 */
[----:B-1----:R-:W-:Y:S05]  /*0610*/  @!P0 BRA `(.L_x_96) ;  /* 0xfffffffc009c8947 */ /* 0x002fea000383ffff */
[----:B------:R-:W-:Y:S05]  /*0620*/  EXIT ;  /* 0x000000000000794d */ /* 0x000fea0003800000 */
.L_x_97:
        /* <DEDUP_REMOVED lines=13> */
.L_x_131:


//--------------------- .text._ZN17fastertransformer31batchApplyTemperaturePenalty_h2EP7__half2PKS0_PKfiii --------------------------
	.section	.text._ZN17fastertransformer31batchApplyTemperaturePenalty_h2EP7__half2PKS0_PKfiii,"ax",@progbits
	.align	128
        .global         _ZN17fastertransformer31batchApplyTemperaturePenalty_h2EP7__half2PKS0_PKfiii
        .type           _ZN17fastertransformer31batchApplyTemperaturePenalty_h2EP7__half2PKS0_PKfiii,@function
        .size           _ZN17fastertransformer31batchApplyTemperaturePenalty_h2EP7__half2PKS0_PKfiii,(.L_x_132 - _ZN17fastertransformer31batchApplyTemperaturePenalty_h2EP7__half2PKS0_PKfiii)
        .other          _ZN17fastertransformer31batchApplyTemperaturePenalty_h2EP7__half2PKS0_PKfiii,@"STO_CUDA_ENTRY STV_DEFAULT"
_ZN17fastertransformer31batchApplyTemperaturePenalty_h2EP7__half2PKS0_PKfiii:
.text._ZN17fastertransformer31batchApplyTemperaturePenalty_h2EP7__half2PKS0_PKfiii:
[----:B------:R-:W0:Y:S01]  /*0000*/  LDC R1, c[0x0][0x37c] ;  /* 0x0000df00ff017b82 */ /* 0x000e220000000800 */
[----:B------:R-:W1:Y:S02]  /*0010*/  LDCU UR4, c[0x0][0x39c] ;  /* 0x00007380ff0477ac */ /* 0x000e640008000800 */
[----:B-1----:R-:W-:-:S04]  /*0020*/  ULOP3.LUT UR4, UR4, 0x1, URZ, 0xc0, !UPT ;  /* 0x0000000104047892 */ /* 0x002fc8000f8ec0ff */
[----:B------:R-:W-:-:S09]  /*0030*/  UISETP.NE.U32.AND UP0, UPT, UR4, 0x1, UPT ;  /* 0x000000010400788c */ /* 0x000fd2000bf05070 */
[----:B------:R-:W-:Y:S05]  /*0040*/  BRA.U UP0, `(.L_x_98) ;  /* 0x0000000100407547 */ /* 0x000fea000b800000 */
[----:B------:R-:W-:Y:S01]  /*0050*/  MOV R0, 0x50 ;  /* 0x0000005000007802 */ /* 0x000fe20000000f00 */
[----:B------:R-:W1:Y:S01]  /*0060*/  LDCU.64 UR4, c[0x4][0x30] ;  /* 0x01000600ff0477ac */ /* 0x000e620008000a00 */
[----:B------:R-:W-:Y:S02]  /*0070*/  IMAD.MOV.U32 R8, RZ, RZ, 0x9c ;  /* 0x0000009cff087424 */ /* 0x000fe400078e00ff */
[----:B------:R2:W3:Y:S01]  /*0080*/  LDC.64 R2, c[0x4][R0] ;  /* 0x0100000000027b82 */ /* 0x0004e20000000a00 */
[----:B------:R-:W4:Y:S01]  /*0090*/  LDCU.64 UR6, c[0x4][0x38] ;  /* 0x01000700ff0677ac */ /* 0x000f220008000a00 */
[----:B------:R-:W-:Y:S02]  /*00a0*/  IMAD.MOV.U32 R12, RZ, RZ, 0x1 ;  /* 0x00000001ff0c7424 */ /* 0x000fe400078e00ff */
[----:B------:R-:W-:Y:S01]  /*00b0*/  IMAD.MOV.U32 R13, RZ, RZ, RZ ;  /* 0x000000ffff0d7224 */ /* 0x000fe200078e00ff */
[----:B------:R-:W5:Y:S01]  /*00c0*/  LDCU.64 UR8, c[0x4][0x8] ;  /* 0x01000100ff0877ac */ /* 0x000f620008000a00 */
[----:B-1----:R-:W-:-:S02]  /*00d0*/  IMAD.U32 R4, RZ, RZ, UR4 ;  /* 0x00000004ff047e24 */ /* 0x002fc4000f8e00ff */
[----:B------:R-:W-:Y:S02]  /*00e0*/  IMAD.U32 R5, RZ, RZ, UR5 ;  /* 0x00000005ff057e24 */ /* 0x000fe4000f8e00ff */
[----:B----4-:R-:W-:Y:S02]  /*00f0*/  IMAD.U32 R6, RZ, RZ, UR6 ;  /* 0x00000006ff067e24 */ /* 0x010fe4000f8e00ff */
[----:B------:R-:W-:Y:S02]  /*0100*/  IMAD.U32 R7, RZ, RZ, UR7 ;  /* 0x00000007ff077e24 */ /* 0x000fe4000f8e00ff */
[----:B-----5:R-:W-:Y:S01]  /*0110*/  IMAD.U32 R10, RZ, RZ, UR8 ;  /* 0x00000008ff0a7e24 */ /* 0x020fe2000f8e00ff */
[----:B--2---:R-:W-:-:S07]  /*0120*/  MOV R11, UR9 ;  /* 0x00000009000b7c02 */ /* 0x004fce0008000f00 */
[----:B------:R-:W-:-:S07]  /*0130*/  LEPC R20, `(.L_x_98) ;  /* 0x000000001014794e */ /* 0x000fce0000000000 */
[----:B0--3--:R-:W-:Y:S05]  /*0140*/  CALL.ABS.NOINC R2 ;  /* 0x0000000002007343 */ /* 0x009fea0003c00000 */
.L_x_98:
[----:B------:R-:W1:Y:S02]  /*0150*/  LDCU UR4, c[0x0][0x3a0] ;  /* 0x00007400ff0477ac */ /* 0x000e640008000800 */
[----:B-1----:R-:W-:-:S04]  /*0160*/  ULOP3.LUT UR4, UR4, 0x1, URZ, 0xc0, !UPT ;  /* 0x0000000104047892 */ /* 0x002fc8000f8ec0ff */
[----:B------:R-:W-:-:S09]  /*0170*/  UISETP.NE.U32.AND UP0, UPT, UR4, 0x1, UPT ;  /* 0x000000010400788c */ /* 0x000fd2000bf05070 */
[----:B------:R-:W-:Y:S05]  /*0180*/  BRA.U UP0, `(.L_x_99) ;  /* 0x0000000100407547 */ /* 0x000fea000b800000 */
[----:B------:R-:W-:Y:S01]  /*0190*/  MOV R0, 0x50 ;  /* 0x0000005000007802 */ /* 0x000fe20000000f00 */
[----:B------:R-:W1:Y:S01]  /*01a0*/  LDCU.64 UR4, c[0x4][0x40] ;  /* 0x01000800ff0477ac */ /* 0x000e620008000a00 */
[----:B------:R-:W-:Y:S02]  /*01b0*/  HFMA2 R8, -RZ, RZ, 0, 9.357929229736328125e-06 ;  /* 0x0000009dff087431 */ /* 0x000fe400000001ff */
[----:B------:R-:W-:Y:S01]  /*01c0*/  IMAD.MOV.U32 R12, RZ, RZ, 0x1 ;  /* 0x00000001ff0c7424 */ /* 0x000fe200078e00ff */
[----:B------:R2:W3:Y:S01]  /*01d0*/  LDC.64 R2, c[0x4][R0] ;  /* 0x0100000000027b82 */ /* 0x0004e20000000a00 */
[----:B------:R-:W4:Y:S01]  /*01e0*/  LDCU.64 UR6, c[0x4][0x38] ;  /* 0x01000700ff0677ac */ /* 0x000f220008000a00 */
[----:B------:R-:W-:Y:S01]  /*01f0*/  IMAD.MOV.U32 R13, RZ, RZ, RZ ;  /* 0x000000ffff0d7224 */ /* 0x000fe200078e00ff */
[----:B------:R-:W5:Y:S01]  /*0200*/  LDCU.64 UR8, c[0x4][0x8] ;  /* 0x01000100ff0877ac */ /* 0x000f620008000a00 */
[----:B-1----:R-:W-:Y:S01]  /*0210*/  IMAD.U32 R4, RZ, RZ, UR4 ;  /* 0x00000004ff047e24 */ /* 0x002fe2000f8e00ff */
[----:B------:R-:W-:Y:S01]  /*0220*/  MOV R5, UR5 ;  /* 0x0000000500057c02 */ /* 0x000fe20008000f00 */
[----:B----4-:R-:W-:-:S02]  /*0230*/  IMAD.U32 R6, RZ, RZ, UR6 ;  /* 0x00000006ff067e24 */ /* 0x010fc4000f8e00ff */
[----:B------:R-:W-:Y:S02]  /*0240*/  IMAD.U32 R7, RZ, RZ, UR7 ;  /* 0x00000007ff077e24 */ /* 0x000fe4000f8e00ff */
[----:B-----5:R-:W-:Y:S02]  /*0250*/  IMAD.U32 R10, RZ, RZ, UR8 ;  /* 0x00000008ff0a7e24 */ /* 0x020fe4000f8e00ff */
[----:B--2---:R-:W-:-:S07]  /*0260*/  IMAD.U32 R11, RZ, RZ, UR9 ;  /* 0x00000009ff0b7e24 */ /* 0x004fce000f8e00ff */
[----:B------:R-:W-:-:S07]  /*0270*/  LEPC R20, `(.L_x_99) ;  /* 0x000000001014794e */ /* 0x000fce0000000000 */
[----:B0--3--:R-:W-:Y:S05]  /*0280*/  CALL.ABS.NOINC R2 ;  /* 0x0000000002007343 */ /* 0x009fea0003c00000 */
.L_x_99:
[----:B------:R-:W1:Y:S01]  /*0290*/  S2R R7, SR_TID.X ;  /* 0x0000000000077919 */ /* 0x000e620000002100 */
[----:B------:R-:W1:Y:S08]  /*02a0*/  LDC R6, c[0x0][0x398] ;  /* 0x0000e600ff067b82 */ /* 0x000e700000000800 */
[----:B------:R-:W2:Y:S01]  /*02b0*/  LDC.64 R16, c[0x0][0x358] ;  /* 0x0000d600ff107b82 */ /* 0x000ea20000000a00 */
[----:B-1----:R-:W-:-:S13]  /*02c0*/  ISETP.GE.U32.AND P0, PT, R7, R6, PT ;  /* 0x000000060700720c */ /* 0x002fda0003f06070 */
[----:B------:R-:W1:Y:S01]  /*02d0*/  @!P0 LDC.64 R2, c[0x0][0x390] ;  /* 0x0000e400ff028b82 */ /* 0x000e620000000a00 */
[----:B--2---:R-:W-:Y:S02]  /*02e0*/  @!P0 R2UR UR4, R16 ;  /* 0x00000000100482ca */ /* 0x004fe400000e0000 */
[----:B------:R-:W-:Y:S01]  /*02f0*/  @!P0 R2UR UR5, R17 ;  /* 0x00000000110582ca */ /* 0x000fe200000e0000 */
[----:B-1----:R-:W-:-:S12]  /*0300*/  @!P0 IMAD.WIDE.U32 R2, R7, 0x4, R2 ;  /* 0x0000000407028825 */ /* 0x002fd800078e0002 */
[----:B------:R-:W2:Y:S01]  /*0310*/  @!P0 LDG.E R2, desc[UR4][R2.64] ;  /* 0x0000000402028981 */ /* 0x000ea2000c1e1900 */
[----:B------:R-:W-:Y:S01]  /*0320*/  @!P0 MOV R4, 0x400 ;  /* 0x0000040000048802 */ /* 0x000fe20000000f00 */
[----:B------:R-:W-:Y:S05]  /*0330*/  WARPSYNC.ALL ;  /* 0x0000000000007948 */ /* 0x000fea0003800000 */
[----:B------:R-:W1:Y:S02]  /*0340*/  @!P0 S2R R5, SR_CgaCtaId ;  /* 0x0000000000058919 */ /* 0x000e640000008800 */
[----:B-1----:R-:W-:-:S05]  /*0350*/  @!P0 LEA R4, R5, R4, 0x18 ;  /* 0x0000000405048211 */ /* 0x002fca00078ec0ff */
[----:B------:R-:W-:Y:S02]  /*0360*/  @!P0 IMAD R4, R7, 0x4, R4 ;  /* 0x0000000407048824 */ /* 0x000fe400078e0204 */
[----:B--2---:R-:W-:-:S06]  /*0370*/  @!P0 FADD.FTZ R0, R2, 9.9999999747524270788e-07 ;  /* 0x358637bd02008421 */ /* 0x004fcc0000010000 */
[----:B------:R-:W1:Y:S02]  /*0380*/  @!P0 MUFU.RCP R0, R0 ;  /* 0x0000000000008308 */ /* 0x000e640000001000 */
[----:B-1----:R-:W-:-:S04]  /*0390*/  @!P0 F2FP.F16.F32.PACK_AB R3, RZ, R0 ;  /* 0x00000000ff03823e */ /* 0x002fc800000000ff */
[----:B------:R-:W-:-:S05]  /*03a0*/  @!P0 PRMT R3, R3, 0x5410, R3 ;  /* 0x0000541003038816 */ /* 0x000fca0000000003 */
[----:B------:R1:W-:Y:S01]  /*03b0*/  @!P0 STS [R4], R3 ;  /* 0x0000000304008388 */ /* 0x0003e20000000800 */
[----:B------:R-:W2:Y:S08]  /*03c0*/  LDC R0, c[0x0][0x3a0] ;  /* 0x0000e800ff007b82 */ /* 0x000eb00000000800 */
[----:B------:R-:W3:Y:S08]  /*03d0*/  S2UR UR4, SR_CTAID.X ;  /* 0x00000000000479c3 */ /* 0x000ef00000002500 */
[----:B-1----:R-:W3:Y:S01]  /*03e0*/  LDC R4, c[0x0][0x360] ;  /* 0x0000d800ff047b82 */ /* 0x002ee20000000800 */
[----:B--2---:R-:W-:-:S04]  /*03f0*/  LEA.HI R0, R0, R0, RZ, 0x1 ;  /* 0x0000000000007211 */ /* 0x004fc800078f08ff */
[----:B------:R-:W-:-:S05]  /*0400*/  SHF.R.S32.HI R0, RZ, 0x1, R0 ;  /* 0x00000001ff007819 */ /* 0x000fca0000011400 */
[----:B------:R-:W-:Y:S02]  /*0410*/  IMAD R2, R0, R6, RZ ;  /* 0x0000000600027224 */ /* 0x000fe400078e02ff */
[----:B---3--:R-:W-:Y:S01]  /*0420*/  IMAD R3, R4, UR4, R7 ;  /* 0x0000000404037c24 */ /* 0x008fe2000f8e0207 */
[----:B------:R-:W-:Y:S04]  /*0430*/  BAR.SYNC.DEFER_BLOCKING 0x0 ;  /* 0x0000000000007b1d */ /* 0x000fe80000010000 */
[----:B------:R-:W-:-:S13]  /*0440*/  ISETP.GE.AND P0, PT, R3, R2, PT ;  /* 0x000000020300720c */ /* 0x000fda0003f06270 */
[----:B------:R-:W-:Y:S05]  /*0450*/  @P0 EXIT ;  /* 0x000000000000094d */ /* 0x000fea0003800000 */
[----:B------:R-:W1:Y:S01]  /*0460*/  LDCU.64 UR6, c[0x0][0x388] ;  /* 0x00007100ff0677ac */ /* 0x000e620008000a00 */
[----:B------:R-:W2:Y:S01]  /*0470*/  LDCU UR4, c[0x0][0x39c] ;  /* 0x00007380ff0477ac */ /* 0x000ea20008000800 */
[----:B------:R-:W3:Y:S01]  /*0480*/  LDCU UR5, c[0x0][0x370] ;  /* 0x00006e00ff0577ac */ /* 0x000ee20008000800 */
[----:B-1----:R-:W-:-:S04]  /*0490*/  UISETP.NE.U32.AND UP0, UPT, UR6, URZ, UPT ;  /* 0x000000ff0600728c */ /* 0x002fc8000bf05070 */
[----:B------:R-:W-:Y:S02]  /*04a0*/  UISETP.NE.AND.EX UP0, UPT, UR7, URZ, UPT, UP0 ;  /* 0x000000ff0700728c */ /* 0x000fe4000bf05300 */
[----:B--2---:R-:W-:Y:S01]  /*04b0*/  ULEA.HI UR4, UR4, UR4, URZ, 0x1 ;  /* 0x0000000404047291 */ /* 0x004fe2000f8f08ff */
[----:B---3--:R-:W-:-:S03]  /*04c0*/  IMAD R4, R4, UR5, RZ ;  /* 0x0000000504047c24 */ /* 0x008fc6000f8e02ff */
[----:B------:R-:W-:-:S03]  /*04d0*/  USHF.R.S32.HI UR4, URZ, 0x1, UR4 ;  /* 0x00000001ff047899 */ /* 0x000fc60008011404 */
[----:B------:R-:W-:Y:S09]  /*04e0*/  BRA.U !UP0, `(.L_x_100) ;  /* 0x00000005080c7547 */ /* 0x000ff2000b800000 */
[----:B------:R-:W-:Y:S01]  /*04f0*/  IABS R5, R0 ;  /* 0x0000000000057213 */ /* 0x000fe20000000000 */
[----:B------:R-:W1:Y:S01]  /*0500*/  S2UR UR6, SR_CgaCtaId ;  /* 0x00000000000679c3 */ /* 0x000e620000008800 */
[----:B------:R-:W-:Y:S02]  /*0510*/  UMOV UR5, 0x400 ;  /* 0x0000040000057882 */ /* 0x000fe40000000000 */
[----:B------:R-:W2:Y:S05]  /*0520*/  I2F.RP R12, R5 ;  /* 0x00000005000c7306 */ /* 0x000eaa0000209400 */
[----:B------:R-:W3:Y:S08]  /*0530*/  LDC.64 R8, c[0x0][0x380] ;  /* 0x0000e000ff087b82 */ /* 0x000ef00000000a00 */
[----:B------:R-:W4:Y:S01]  /*0540*/  LDC.64 R6, c[0x0][0x388] ;  /* 0x0000e200ff067b82 */ /* 0x000f220000000a00 */
[----:B--2---:R-:W2:Y:S01]  /*0550*/  MUFU.RCP R12, R12 ;  /* 0x0000000c000c7308 */ /* 0x004ea20000001000 */
[----:B-1----:R-:W-:Y:S01]  /*0560*/  ULEA UR5, UR6, UR5, 0x18 ;  /* 0x0000000506057291 */ /* 0x002fe2000f8ec0ff */
[----:B--2---:R-:W-:-:S06]  /*0570*/  VIADD R10, R12, 0xffffffe ;  /* 0x0ffffffe0c0a7836 */ /* 0x004fcc0000000000 */
[----:B------:R1:W2:Y:S02]  /*0580*/  F2I.FTZ.U32.TRUNC.NTZ R11, R10 ;  /* 0x0000000a000b7305 */ /* 0x0002a4000021f000 */
[----:B-1----:R-:W-:Y:S01]  /*0590*/  IMAD.MOV.U32 R10, RZ, RZ, RZ ;  /* 0x000000ffff0a7224 */ /* 0x002fe200078e00ff */
[----:B--2---:R-:W-:-:S05]  /*05a0*/  IADD3 R14, PT, PT, RZ, -R11, RZ ;  /* 0x8000000bff0e7210 */ /* 0x004fca0007ffe0ff */
[----:B------:R-:W-:-:S04]  /*05b0*/  IMAD R13, R14, R5, RZ ;  /* 0x000000050e0d7224 */ /* 0x000fc800078e02ff */
[----:B---34-:R-:W-:-:S07]  /*05c0*/  IMAD.HI.U32 R14, R11, R13, R10 ;  /* 0x0000000d0b0e7227 */ /* 0x018fce00078e000a */
.L_x_103:
[-C--:B-1----:R-:W-:Y:S01]  /*05d0*/  IABS R10, R0.reuse ;  /* 0x00000000000a7213 */ /* 0x082fe20000000000 */
[----:B------:R-:W-:Y:S01]  /*05e0*/  BSSY.RECONVERGENT B0, `(.L_x_101) ;  /* 0x000002f000007945 */ /* 0x000fe20003800200 */
[----:B------:R-:W-:Y:S02]  /*05f0*/  IABS R18, R3 ;  /* 0x0000000300127213 */ /* 0x000fe40000000000 */
[----:B------:R-:W-:Y:S01]  /*0600*/  IABS R12, R0 ;  /* 0x00000000000c7213 */ /* 0x000fe20000000000 */
[----:B------:R-:W-:Y:S01]  /*0610*/  IMAD.MOV R10, RZ, RZ, -R10 ;  /* 0x000000ffff0a7224 */ /* 0x000fe200078e0a0a */
[----:B------:R-:W-:Y:S01]  /*0620*/  ISETP.GE.AND P2, PT, R3, RZ, PT ;  /* 0x000000ff0300720c */ /* 0x000fe20003f46270 */
[----:B------:R-:W-:Y:S01]  /*0630*/  IMAD.HI.U32 R13, R14, R18, RZ ;  /* 0x000000120e0d7227 */ /* 0x000fe200078e00ff */
[----:B------:R-:W-:-:S03]  /*0640*/  LOP3.LUT R20, RZ, R0, RZ, 0x33, !PT ;  /* 0x00000000ff147212 */ /* 0x000fc600078e33ff */
        /* <DEDUP_REMOVED lines=8> */
[----:B------:R-:W-:-:S04]  /*06d0*/  SEL R11, R20, R11, !P1 ;  /* 0x0000000b140b7207 */ /* 0x000fc80004800000 */
[----:B------:R-:W-:-:S13]  /*06e0*/  ISETP.GE.AND P2, PT, R11, UR4, PT ;  /* 0x000000040b007c0c */ /* 0x000fda000bf46270 */
[----:B------:R-:W-:Y:S05]  /*06f0*/  @P2 BRA `(.L_x_102) ;  /* 0x0000000000742947 */ /* 0x000fea0003800000 */
[C---:B------:R-:W-:Y:S01]  /*0700*/  R2UR UR8, R16.reuse ;  /* 0x00000000100872ca */ /* 0x040fe200000e0000 */
[----:B------:R-:W-:Y:S01]  /*0710*/  IMAD.WIDE R14, R11, 0x4, R6 ;  /* 0x000000040b0e7825 */ /* 0x000fe200078e0206 */
[----:B------:R-:W-:Y:S02]  /*0720*/  R2UR UR9, R17 ;  /* 0x00000000110972ca */ /* 0x000fe400000e0000 */
[----:B------:R-:W-:Y:S01]  /*0730*/  R2UR UR6, R16 ;  /* 0x00000000100672ca */ /* 0x000fe200000e0000 */
[----:B------:R-:W-:Y:S01]  /*0740*/  IMAD.WIDE R10, R3, 0x4, R8 ;  /* 0x00000004030a7825 */ /* 0x000fe200078e0208 */
[----:B------:R-:W-:-:S09]  /*0750*/  R2UR UR7, R17 ;  /* 0x00000000110772ca */ /* 0x000fd200000e0000 */
[----:B------:R1:W2:Y:S04]  /*0760*/  LDG.E R14, desc[UR8][R14.64] ;  /* 0x000000080e0e7981 */ /* 0x0002a8000c1e1900 */
[----:B------:R-:W2:Y:S01]  /*0770*/  LDG.E.CONSTANT R19, desc[UR6][R10.64] ;  /* 0x000000060a137981 */ /* 0x000ea2000c1e9900 */
[----:B------:R-:W-:Y:S02]  /*0780*/  IMAD.MOV.U32 R5, RZ, RZ, R12 ;  /* 0x000000ffff057224 */ /* 0x000fe400078e000c */
[----:B------:R-:W-:-:S03]  /*0790*/  @!P0 VIADD R13, R13, 0x1 ;  /* 0x000000010d0d8836 */ /* 0x000fc60000000000 */
[----:B------:R-:W-:Y:S02]  /*07a0*/  ISETP.GE.U32.AND P2, PT, R18, R5, PT ;  /* 0x000000051200720c */ /* 0x000fe40003f46070 */
[----:B------:R-:W-:-:S04]  /*07b0*/  LOP3.LUT R18, R3, R0, RZ, 0x3c, !PT ;  /* 0x0000000003127212 */ /* 0x000fc800078e3cff */
[----:B------:R-:W-:Y:S02]  /*07c0*/  ISETP.GE.AND P3, PT, R18, RZ, PT ;  /* 0x000000ff1200720c */ /* 0x000fe40003f66270 */
[----:B------:R-:W3:Y:S05]  /*07d0*/  I2F.RP R18, R12 ;  /* 0x0000000c00127306 */ /* 0x000eea0000209400 */
[----:B------:R-:W-:-:S06]  /*07e0*/  @P2 VIADD R13, R13, 0x1 ;  /* 0x000000010d0d2836 */ /* 0x000fcc0000000000 */
[----:B------:R-:W-:Y:S01]  /*07f0*/  @!P3 IMAD.MOV R13, RZ, RZ, -R13 ;  /* 0x000000ffff0db224 */ /* 0x000fe200078e0a0d */
[----:B---3--:R-:W1:Y:S04]  /*0800*/  MUFU.RCP R18, R18 ;  /* 0x0000001200127308 */ /* 0x008e680000001000 */
[----:B------:R-:W-:-:S04]  /*0810*/  SEL R13, R20, R13, !P1 ;  /* 0x0000000d140d7207 */ /* 0x000fc80004800000 */
[----:B------:R-:W-:-:S06]  /*0820*/  LEA R13, R13, UR5, 0x2 ;  /* 0x000000050d0d7c11 */ /* 0x000fcc000f8e10ff */
[----:B------:R-:W3:Y:S01]  /*0830*/  LDS R13, [R13] ;  /* 0x000000000d0d7984 */ /* 0x000ee20000000800 */
[----:B-1----:R-:W-:-:S06]  /*0840*/  IADD3 R15, PT, PT, R18, 0xffffffe, RZ ;  /* 0x0ffffffe120f7810 */ /* 0x002fcc0007ffe0ff */
[----:B------:R-:W1:Y:S02]  /*0850*/  F2I.FTZ.U32.TRUNC.NTZ R15, R15 ;  /* 0x0000000f000f7305 */ /* 0x000e64000021f000 */
[----:B-1----:R-:W-:-:S04]  /*0860*/  IMAD.MOV R21, RZ, RZ, -R15 ;  /* 0x000000ffff157224 */ /* 0x002fc800078e0a0f */
[----:B------:R-:W-:Y:S02]  /*0870*/  IMAD R21, R21, R12, RZ ;  /* 0x0000000c15157224 */ /* 0x000fe400078e02ff */
[----:B--2---:R-:W-:-:S04]  /*0880*/  HFMA2 R14, R19, 1, 1, R14 ;  /* 0x3c003c00130e7831 */ /* 0x004fc8000000000e */
[----:B---3--:R-:W-:Y:S02]  /*0890*/  HMUL2 R19, R14, R13 ;  /* 0x0000000d0e137232 */ /* 0x008fe40000000000 */
[----:B------:R-:W-:-:S03]  /*08a0*/  IMAD.MOV.U32 R14, RZ, RZ, RZ ;  /* 0x000000ffff0e7224 */ /* 0x000fc600078e00ff */
[----:B------:R1:W-:Y:S01]  /*08b0*/  STG.E desc[UR6][R10.64], R19 ;  /* 0x000000130a007986 */ /* 0x0003e2000c101906 */
[----:B------:R-:W-:-:S07]  /*08c0*/  IMAD.HI.U32 R14, R15, R21, R14 ;  /* 0x000000150f0e7227 */ /* 0x000fce00078e000e */
.L_x_102:
[----:B------:R-:W-:Y:S05]  /*08d0*/  BSYNC.RECONVERGENT B0 ;  /* 0x0000000000007941 */ /* 0x000fea0003800200 */
.L_x_101:
[----:B------:R-:W-:-:S05]  /*08e0*/  IMAD.IADD R3, R4, 0x1, R3 ;  /* 0x0000000104037824 */ /* 0x000fca00078e0203 */
[----:B------:R-:W-:-:S13]  /*08f0*/  ISETP.GE.AND P0, PT, R3, R2, PT ;  /* 0x000000020300720c */ /* 0x000fda0003f06270 */
[----:B------:R-:W-:Y:S05]  /*0900*/  @!P0 BRA `(.L_x_103) ;  /* 0xfffffffc00308947 */ /* 0x000fea000383ffff */
[----:B------:R-:W-:Y:S05]  /*0910*/  EXIT ;  /* 0x000000000000794d */ /* 0x000fea0003800000 */
.L_x_100:
[----:B------:R-:W-:Y:S01]  /*0920*/  IABS R5, R0 ;  /* 0x0000000000057213 */ /* 0x000fe20000000000 */
[----:B------:R-:W1:Y:S01]  /*0930*/  S2UR UR6, SR_CgaCtaId ;  /* 0x00000000000679c3 */ /* 0x000e620000008800 */
[----:B------:R-:W-:Y:S02]  /*0940*/  UMOV UR5, 0x400 ;  /* 0x0000040000057882 */ /* 0x000fe40000000000 */
[----:B------:R-:W2:Y:S05]  /*0950*/  I2F.RP R10, R5 ;  /* 0x00000005000a7306 */ /* 0x000eaa0000209400 */
[----:B------:R-:W3:Y:S03]  /*0960*/  LDC.64 R6, c[0x0][0x380] ;  /* 0x0000e000ff067b82 */ /* 0x000ee60000000a00 */
[----:B--2---:R-:W2:Y:S01]  /*0970*/  MUFU.RCP R10, R10 ;  /* 0x0000000a000a7308 */ /* 0x004ea20000001000 */
[----:B-1----:R-:W-:Y:S01]  /*0980*/  ULEA UR5, UR6, UR5, 0x18 ;  /* 0x0000000506057291 */ /* 0x002fe2000f8ec0ff */
[----:B--2---:R-:W-:-:S06]  /*0990*/  VIADD R8, R10, 0xffffffe ;  /* 0x0ffffffe0a087836 */ /* 0x004fcc0000000000 */
[----:B------:R1:W2:Y:S02]  /*09a0*/  F2I.FTZ.U32.TRUNC.NTZ R9, R8 ;  /* 0x0000000800097305 */ /* 0x0002a4000021f000 */
[----:B-1----:R-:W-:Y:S01]  /*09b0*/  IMAD.MOV.U32 R8, RZ, RZ, RZ ;  /* 0x000000ffff087224 */ /* 0x002fe200078e00ff */
[----:B--2---:R-:W-:-:S05]  /*09c0*/  IADD3 R12, PT, PT, RZ, -R9, RZ ;  /* 0x80000009ff0c7210 */ /* 0x004fca0007ffe0ff */
[----:B------:R-:W-:-:S04]  /*09d0*/  IMAD R11, R12, R5, RZ ;  /* 0x000000050c0b7224 */ /* 0x000fc800078e02ff */
[----:B---3--:R-:W-:-:S07]  /*09e0*/  IMAD.HI.U32 R13, R9, R11, R8 ;  /* 0x0000000b090d7227 */ /* 0x008fce00078e0008 */
.L_x_106:
        /* <DEDUP_REMOVED lines=19> */
[----:B------:R-:W-:Y:S01]  /*0b20*/  R2UR UR6, R16 ;  /* 0x00000000100672ca */ /* 0x000fe200000e0000 */
[----:B------:R-:W-:Y:S01]  /*0b30*/  IMAD.WIDE R8, R3, 0x4, R6 ;  /* 0x0000000403087825 */ /* 0x000fe200078e0206 */
[----:B------:R-:W-:-:S13]  /*0b40*/  R2UR UR7, R17 ;  /* 0x00000000110772ca */ /* 0x000fda00000e0000 */
[----:B------:R-:W2:Y:S01]  /*0b50*/  LDG.E.CONSTANT R14, desc[UR6][R8.64] ;  /* 0x00000006080e7981 */ /* 0x000ea2000c1e9900 */
[----:B------:R-:W-:Y:S02]  /*0b60*/  IMAD.MOV.U32 R5, RZ, RZ, R10 ;  /* 0x000000ffff057224 */ /* 0x000fe400078e000a */
[----:B------:R-:W-:-:S03]  /*0b70*/  @!P0 VIADD R11, R11, 0x1 ;  /* 0x000000010b0b8836 */ /* 0x000fc60000000000 */
[----:B------:R-:W-:Y:S02]  /*0b80*/  ISETP.GE.U32.AND P2, PT, R12, R5, PT ;  /* 0x000000050c00720c */ /* 0x000fe40003f46070 */
[----:B------:R-:W-:-:S04]  /*0b90*/  LOP3.LUT R12, R3, R0, RZ, 0x3c, !PT ;  /* 0x00000000030c7212 */ /* 0x000fc800078e3cff */
[----:B------:R-:W-:-:S07]  /*0ba0*/  ISETP.GE.AND P3, PT, R12, RZ, PT ;  /* 0x000000ff0c00720c */ /* 0x000fce0003f66270 */
[----:B------:R-:W-:-:S06]  /*0bb0*/  @P2 VIADD R11, R11, 0x1 ;  /* 0x000000010b0b2836 */ /* 0x000fcc0000000000 */
[----:B------:R-:W-:-:S05]  /*0bc0*/  @!P3 IMAD.MOV R11, RZ, RZ, -R11 ;  /* 0x000000ffff0bb224 */ /* 0x000fca00078e0a0b */
[----:B------:R-:W-:Y:S02]  /*0bd0*/  SEL R11, R18, R11, !P1 ;  /* 0x0000000b120b7207 */ /* 0x000fe40004800000 */
[----:B------:R-:W1:Y:S02]  /*0be0*/  I2F.RP R18, R10 ;  /* 0x0000000a00127306 */ /* 0x000e640000209400 */
[----:B------:R-:W-:-:S06]  /*0bf0*/  LEA R11, R11, UR5, 0x2 ;  /* 0x000000050b0b7c11 */ /* 0x000fcc000f8e10ff */
[----:B------:R-:W2:Y:S01]  /*0c00*/  LDS R11, [R11] ;  /* 0x000000000b0b7984 */ /* 0x000ea20000000800 */
[----:B-1----:R-:W1:Y:S02]  /*0c10*/  MUFU.RCP R18, R18 ;  /* 0x0000001200127308 */ /* 0x002e640000001000 */
[----:B-1----:R-:W-:-:S06]  /*0c20*/  IADD3 R12, PT, PT, R18, 0xffffffe, RZ ;  /* 0x0ffffffe120c7810 */ /* 0x002fcc0007ffe0ff */
[----:B------:R1:W3:Y:S02]  /*0c30*/  F2I.FTZ.U32.TRUNC.NTZ R13, R12 ;  /* 0x0000000c000d7305 */ /* 0x0002e4000021f000 */
[----:B-1----:R-:W-:Y:S02]  /*0c40*/  IMAD.MOV.U32 R12, RZ, RZ, RZ ;  /* 0x000000ffff0c7224 */ /* 0x002fe400078e00ff */
[----:B---3--:R-:W-:-:S04]  /*0c50*/  IMAD.MOV R19, RZ, RZ, -R13 ;  /* 0x000000ffff137224 */ /* 0x008fc800078e0a0d */
[----:B------:R-:W-:-:S04]  /*0c60*/  IMAD R19, R19, R10, RZ ;  /* 0x0000000a13137224 */ /* 0x000fc800078e02ff */
[----:B------:R-:W-:-:S04]  /*0c70*/  IMAD.HI.U32 R13, R13, R19, R12 ;  /* 0x000000130d0d7227 */ /* 0x000fc800078e000c */
[----:B--2---:R-:W-:-:S05]  /*0c80*/  HFMA2 R15, R14, R11, -RZ ;  /* 0x0000000b0e0f7231 */ /* 0x004fca00001000ff */
[----:B------:R1:W-:Y:S02]  /*0c90*/  STG.E desc[UR6][R8.64], R15 ;  /* 0x0000000f08007986 */ /* 0x0003e4000c101906 */
.L_x_105:
[----:B------:R-:W-:Y:S05]  /*0ca0*/  BSYNC.RECONVERGENT B0 ;  /* 0x0000000000007941 */ /* 0x000fea0003800200 */
.L_x_104:
[----:B------:R-:W-:-:S05]  /*0cb0*/  IMAD.IADD R3, R4, 0x1, R3 ;  /* 0x0000000104037824 */ /* 0x000fca00078e0203 */
[----:B------:R-:W-:-:S13]  /*0cc0*/  ISETP.GE.AND P0, PT, R3, R2, PT ;  /* 0x000000020300720c */ /* 0x000fda0003f06270 */
[----:B------:R-:W-:Y:S05]  /*0cd0*/  @!P0 BRA `(.L_x_106) ;  /* 0xfffffffc00448947 */ /* 0x000fea000383ffff */
[----:B------:R-:W-:Y:S05]  /*0ce0*/  EXIT ;  /* 0x000000000000794d */ /* 0x000fea0003800000 */
.L_x_107:
        /* <DEDUP_REMOVED lines=9> */
.L_x_132:


//--------------------- .text._ZN17fastertransformer23applyTemperaturePenaltyI7__half2EEvPT_PKS2_fiii --------------------------
	.section	.text._ZN17fastertransformer23applyTemperaturePenaltyI7__half2EEvPT_PKS2_fiii,"ax",@progbits
	.align	128
        .global         _ZN17fastertransformer23applyTemperaturePenaltyI7__half2EEvPT_PKS2_fiii
        .type           _ZN17fastertransformer23applyTemperaturePenaltyI7__half2EEvPT_PKS2_fiii,@function
        .size           _ZN17fastertransformer23applyTemperaturePenaltyI7__half2EEvPT_PKS2_fiii,(.L_x_133 - _ZN17fastertransformer23applyTemperaturePenaltyI7__half2EEvPT_PKS2_fiii)
        .other          _ZN17fastertransformer23applyTemperaturePenaltyI7__half2EEvPT_PKS2_fiii,@"STO_CUDA_ENTRY STV_DEFAULT"
_ZN17fastertransformer23applyTemperaturePenaltyI7__half2EEvPT_PKS2_fiii:
.text._ZN17fastertransformer23applyTemperaturePenaltyI7__half2EEvPT_PKS2_fiii:
[----:B------:R-:W0:Y:S01]  /*0000*/  LDC R1, c[0x0][0x37c] ;  /* 0x0000df00ff017b82 */ /* 0x000e220000000800 */
[----:B------:R-:W1:Y:S02]  /*0010*/  LDCU UR4, c[0x0][0x398] ;  /* 0x00007300ff0477ac */ /* 0x000e640008000800 */
[----:B-1----:R-:W-:-:S04]  /*0020*/  ULOP3.LUT UR4, UR4, 0x1, URZ, 0xc0, !UPT ;  /* 0x0000000104047892 */ /* 0x002fc8000f8ec0ff */
[----:B------:R-:W-:-:S09]  /*0030*/  UISETP.NE.U32.AND UP0, UPT, UR4, 0x1, UPT ;  /* 0x000000010400788c */ /* 0x000fd2000bf05070 */
[----:B------:R-:W-:Y:S05]  /*0040*/  BRA.U UP0, `(.L_x_108) ;  /* 0x0000000100407547 */ /* 0x000fea000b800000 */
[----:B------:R-:W-:Y:S01]  /*0050*/  MOV R0, 0x50 ;  /* 0x0000005000007802 */ /* 0x000fe20000000f00 */
[----:B------:R-:W1:Y:S01]  /*0060*/  LDCU.64 UR4, c[0x4][0x30] ;  /* 0x01000600ff0477ac */ /* 0x000e620008000a00 */
[----:B------:R-:W-:Y:S02]  /*0070*/  HFMA2 R13, -RZ, RZ, 0, 0 ;  /* 0x00000000ff0d7431 */ /* 0x000fe400000001ff */
[----:B------:R-:W-:Y:S01]  /*0080*/  IMAD.MOV.U32 R8, RZ, RZ, 0x37 ;  /* 0x00000037ff087424 */ /* 0x000fe200078e00ff */
[----:B------:R2:W3:Y:S01]  /*0090*/  LDC.64 R2, c[0x4][R0] ;  /* 0x0100000000027b82 */ /* 0x0004e20000000a00 */
[----:B------:R-:W4:Y:S01]  /*00a0*/  LDCU.64 UR6, c[0x4][0x38] ;  /* 0x01000700ff0677ac */ /* 0x000f220008000a00 */
[----:B------:R-:W-:Y:S01]  /*00b0*/  IMAD.MOV.U32 R12, RZ, RZ, 0x1 ;  /* 0x00000001ff0c7424 */ /* 0x000fe200078e00ff */
[----:B------:R-:W5:Y:S01]  /*00c0*/  LDCU.64 UR8, c[0x4][URZ] ;  /* 0x01000000ff0877ac */ /* 0x000f620008000a00 */
[----:B-1----:R-:W-:Y:S02]  /*00d0*/  IMAD.U32 R4, RZ, RZ, UR4 ;  /* 0x00000004ff047e24 */ /* 0x002fe4000f8e00ff */
[----:B------:R-:W-:-:S02]  /*00e0*/  IMAD.U32 R5, RZ, RZ, UR5 ;  /* 0x00000005ff057e24 */ /* 0x000fc4000f8e00ff */
[----:B----4-:R-:W-:Y:S02]  /*00f0*/  IMAD.U32 R6, RZ, RZ, UR6 ;  /* 0x00000006ff067e24 */ /* 0x010fe4000f8e00ff */
[----:B------:R-:W-:Y:S01]  /*0100*/  IMAD.U32 R7, RZ, RZ, UR7 ;  /* 0x00000007ff077e24 */ /* 0x000fe2000f8e00ff */
[----:B-----5:R-:W-:Y:S01]  /*0110*/  MOV R10, UR8 ;  /* 0x00000008000a7c02 */ /* 0x020fe20008000f00 */
[----:B--2---:R-:W-:-:S07]  /*0120*/  IMAD.U32 R11, RZ, RZ, UR9 ;  /* 0x00000009ff0b7e24 */ /* 0x004fce000f8e00ff */
[----:B------:R-:W-:-:S07]  /*0130*/  LEPC R20, `(.L_x_108) ;  /* 0x000000001014794e */ /* 0x000fce0000000000 */
[----:B0--3--:R-:W-:Y:S05]  /*0140*/  CALL.ABS.NOINC R2 ;  /* 0x0000000002007343 */ /* 0x009fea0003c00000 */
.L_x_108:
[----:B------:R-:W1:Y:S02]  /*0150*/  LDCU UR4, c[0x0][0x39c] ;  /* 0x00007380ff0477ac */ /* 0x000e640008000800 */
[----:B-1----:R-:W-:-:S04]  /*0160*/  ULOP3.LUT UR4, UR4, 0x1, URZ, 0xc0, !UPT ;  /* 0x0000000104047892 */ /* 0x002fc8000f8ec0ff */
[----:B------:R-:W-:-:S09]  /*0170*/  UISETP.NE.U32.AND UP0, UPT, UR4, 0x1, UPT ;  /* 0x000000010400788c */ /* 0x000fd2000bf05070 */
[----:B------:R-:W-:Y:S05]  /*0180*/  BRA.U UP0, `(.L_x_109) ;  /* 0x0000000100407547 */ /* 0x000fea000b800000 */
[----:B------:R-:W-:Y:S01]  /*0190*/  MOV R0, 0x50 ;  /* 0x0000005000007802 */ /* 0x000fe20000000f00 */
[----:B------:R-:W1:Y:S01]  /*01a0*/  LDCU.64 UR4, c[0x4][0x40] ;  /* 0x01000800ff0477ac */ /* 0x000e620008000a00 */
[----:B------:R-:W-:Y:S02]  /*01b0*/  HFMA2 R12, -RZ, RZ, 0, 5.9604644775390625e-08 ;  /* 0x00000001ff0c7431 */ /* 0x000fe400000001ff */
[----:B------:R-:W-:Y:S01]  /*01c0*/  IMAD.MOV.U32 R8, RZ, RZ, 0x38 ;  /* 0x00000038ff087424 */ /* 0x000fe200078e00ff */
[----:B------:R2:W3:Y:S01]  /*01d0*/  LDC.64 R2, c[0x4][R0] ;  /* 0x0100000000027b82 */ /* 0x0004e20000000a00 */
[----:B------:R-:W4:Y:S01]  /*01e0*/  LDCU.64 UR6, c[0x4][0x38] ;  /* 0x01000700ff0677ac */ /* 0x000f220008000a00 */
[----:B------:R-:W-:Y:S01]  /*01f0*/  IMAD.MOV.U32 R13, RZ, RZ, RZ ;  /* 0x000000ffff0d7224 */ /* 0x000fe200078e00ff */
[----:B------:R-:W5:Y:S01]  /*0200*/  LDCU.64 UR8, c[0x4][URZ] ;  /* 0x01000000ff0877ac */ /* 0x000f620008000a00 */
[----:B-1----:R-:W-:Y:S02]  /*0210*/  IMAD.U32 R4, RZ, RZ, UR4 ;  /* 0x00000004ff047e24 */ /* 0x002fe4000f8e00ff */
[----:B------:R-:W-:-:S02]  /*0220*/  IMAD.U32 R5, RZ, RZ, UR5 ;  /* 0x00000005ff057e24 */ /* 0x000fc4000f8e00ff */
[----:B----4-:R-:W-:Y:S01]  /*0230*/  IMAD.U32 R6, RZ, RZ, UR6 ;  /* 0x00000006ff067e24 */ /* 0x010fe2000f8e00ff */
[----:B------:R-:W-:Y:S01]  /*0240*/  MOV R7, UR7 ;  /* 0x0000000700077c02 */ /* 0x000fe20008000f00 */
[----:B-----5:R-:W-:Y:S02]  /*0250*/  IMAD.U32 R10, RZ, RZ, UR8 ;  /* 0x00000008ff0a7e24 */ /* 0x020fe4000f8e00ff */
[----:B--2---:R-:W-:-:S07]  /*0260*/  IMAD.U32 R11, RZ, RZ, UR9 ;  /* 0x00000009ff0b7e24 */ /* 0x004fce000f8e00ff */
[----:B------:R-:W-:-:S07]  /*0270*/  LEPC R20, `(.L_x_109) ;  /* 0x000000001014794e */ /* 0x000fce0000000000 */
[----:B0--3--:R-:W-:Y:S05]  /*0280*/  CALL.ABS.NOINC R2 ;  /* 0x0000000002007343 */ /* 0x009fea0003c00000 */
.L_x_109:
[----:B------:R-:W1:Y:S01]  /*0290*/  LDC R0, c[0x0][0x39c] ;  /* 0x0000e700ff007b82 */ /* 0x000e620000000800 */
[----:B------:R-:W2:Y:S01]  /*02a0*/  S2R R5, SR_TID.X ;  /* 0x0000000000057919 */ /* 0x000ea20000002100 */
[----:B------:R-:W3:Y:S06]  /*02b0*/  LDCU UR5, c[0x0][0x394] ;  /* 0x00007280ff0577ac */ /* 0x000eec0008000800 */
[----:B------:R-:W2:Y:S08]  /*02c0*/  S2UR UR4, SR_CTAID.X ;  /* 0x00000000000479c3 */ /* 0x000eb00000002500 */
[----:B------:R-:W2:Y:S01]  /*02d0*/  LDC R4, c[0x0][0x360] ;  /* 0x0000d800ff047b82 */ /* 0x000ea20000000800 */
[----:B-1----:R-:W-:-:S04]  /*02e0*/  LEA.HI R0, R0, R0, RZ, 0x1 ;  /* 0x0000000000007211 */ /* 0x002fc800078f08ff */
[----:B------:R-:W-:-:S05]  /*02f0*/  SHF.R.S32.HI R0, RZ, 0x1, R0 ;  /* 0x00000001ff007819 */ /* 0x000fca0000011400 */
[----:B---3--:R-:W-:Y:S02]  /*0300*/  IMAD R2, R0, UR5, RZ ;  /* 0x0000000500027c24 */ /* 0x008fe4000f8e02ff */
[----:B--2---:R-:W-:-:S05]  /*0310*/  IMAD R5, R4, UR4, R5 ;  /* 0x0000000404057c24 */ /* 0x004fca000f8e0205 */
[----:B------:R-:W-:-:S13]  /*0320*/  ISETP.GE.AND P0, PT, R5, R2, PT ;  /* 0x000000020500720c */ /* 0x000fda0003f06270 */
[----:B------:R-:W-:Y:S05]  /*0330*/  @P0 EXIT ;  /* 0x000000000000094d */ /* 0x000fea0003800000 */
[----:B------:R-:W1:Y:S01]  /*0340*/  LDCU.64 UR6, c[0x0][0x388] ;  /* 0x00007100ff0677ac */ /* 0x000e620008000a00 */
[----:B------:R-:W2:Y:S01]  /*0350*/  LDC R6, c[0x0][0x398] ;  /* 0x0000e600ff067b82 */ /* 0x000ea20000000800 */
[----:B------:R-:W3:Y:S01]  /*0360*/  LDCU UR5, c[0x0][0x390] ;  /* 0x00007200ff0577ac */ /* 0x000ee20008000800 */
[----:B------:R-:W4:Y:S06]  /*0370*/  LDCU UR4, c[0x0][0x370] ;  /* 0x00006e00ff0477ac */ /* 0x000f2c0008000800 */
[----:B------:R-:W0:Y:S01]  /*0380*/  LDC.64 R16, c[0x0][0x358] ;  /* 0x0000d600ff107b82 */ /* 0x000e220000000a00 */
[----:B-1----:R-:W-:-:S04]  /*0390*/  UISETP.NE.U32.AND UP0, UPT, UR6, URZ, UPT ;  /* 0x000000ff0600728c */ /* 0x002fc8000bf05070 */
[----:B------:R-:W-:Y:S01]  /*03a0*/  UISETP.NE.AND.EX UP0, UPT, UR7, URZ, UPT, UP0 ;  /* 0x000000ff0700728c */ /* 0x000fe2000bf05300 */
[----:B---3--:R-:W-:Y:S02]  /*03b0*/  F2FP.F16.F32.PACK_AB R3, RZ, UR5 ;  /* 0x00000005ff037c3e */ /* 0x008fe400080000ff */
[----:B--2---:R-:W-:Y:S01]  /*03c0*/  LEA.HI R6, R6, R6, RZ, 0x1 ;  /* 0x0000000606067211 */ /* 0x004fe200078f08ff */
[----:B----4-:R-:W-:-:S03]  /*03d0*/  IMAD R4, R4, UR4, RZ ;  /* 0x0000000404047c24 */ /* 0x010fc6000f8e02ff */
[----:B------:R-:W-:Y:S02]  /*03e0*/  SHF.R.S32.HI R6, RZ, 0x1, R6 ;  /* 0x00000001ff067819 */ /* 0x000fe40000011406 */
[----:B------:R-:W-:Y:S05]  /*03f0*/  BRA.U !UP0, `(.L_x_110) ;  /* 0x0000000108b07547 */ /* 0x000fea000b800000 */
[----:B------:R-:W-:Y:S01]  /*0400*/  IABS R7, R0 ;  /* 0x0000000000077213 */ /* 0x000fe20000000000 */
[----:B------:R-:W1:Y:S03]  /*0410*/  LDC.64 R8, c[0x0][0x380] ;  /* 0x0000e000ff087b82 */ /* 0x000e660000000a00 */
[----:B------:R-:W2:Y:S05]  /*0420*/  I2F.RP R12, R7 ;  /* 0x00000007000c7306 */ /* 0x000eaa0000209400 */
[----:B------:R-:W3:Y:S03]  /*0430*/  LDC.64 R10, c[0x0][0x388] ;  /* 0x0000e200ff0a7b82 */ /* 0x000ee60000000a00 */
[----:B--2---:R-:W2:Y:S02]  /*0440*/  MUFU.RCP R12, R12 ;  /* 0x0000000c000c7308 */ /* 0x004ea40000001000 */
[----:B--2---:R-:W-:-:S06]  /*0450*/  VIADD R15, R12, 0xffffffe ;  /* 0x0ffffffe0c0f7836 */ /* 0x004fcc0000000000 */
[----:B------:R-:W2:Y:S02]  /*0460*/  F2I.FTZ.U32.TRUNC.NTZ R15, R15 ;  /* 0x0000000f000f7305 */ /* 0x000ea4000021f000 */
[----:B--2---:R-:W-:-:S04]  /*0470*/  IMAD.MOV R14, RZ, RZ, -R15 ;  /* 0x000000ffff0e7224 */ /* 0x004fc800078e0a0f */
[----:B------:R-:W-:Y:S01]  /*0480*/  IMAD R13, R14, R7, RZ ;  /* 0x000000070e0d7224 */ /* 0x000fe200078e02ff */
[----:B------:R-:W-:-:S05]  /*0490*/  MOV R14, RZ ;  /* 0x000000ff000e7202 */ /* 0x000fca0000000f00 */
[----:B-1-3--:R-:W-:-:S07]  /*04a0*/  IMAD.HI.U32 R14, R15, R13, R14 ;  /* 0x0000000d0f0e7227 */ /* 0x00afce00078e000e */
.L_x_113:
[----:B-1----:R-:W-:Y:S01]  /*04b0*/  IABS R12, R0 ;  /* 0x00000000000c7213 */ /* 0x002fe20000000000 */
[----:B------:R-:W-:Y:S01]  /*04c0*/  BSSY.RECONVERGENT B0, `(.L_x_111) ;  /* 0x000001b000007945 */ /* 0x000fe20003800200 */
[----:B------:R-:W-:Y:S02]  /*04d0*/  IABS R13, R5 ;  /* 0x00000005000d7213 */ /* 0x000fe40000000000 */
[----:B------:R-:W-:Y:S01]  /*04e0*/  ISETP.GE.AND P2, PT, R5, RZ, PT ;  /* 0x000000ff0500720c */ /* 0x000fe20003f46270 */
[----:B------:R-:W-:Y:S02]  /*04f0*/  IMAD.MOV R15, RZ, RZ, -R12 ;  /* 0x000000ffff0f7224 */ /* 0x000fe400078e0a0c */
[----:B------:R-:W-:-:S04]  /*0500*/  IMAD.HI.U32 R12, R14, R13, RZ ;  /* 0x0000000d0e0c7227 */ /* 0x000fc800078e00ff */
[----:B------:R-:W-:Y:S01]  /*0510*/  IMAD R12, R12, R15, R13 ;  /* 0x0000000f0c0c7224 */ /* 0x000fe200078e020d */
[----:B------:R-:W-:-:S04]  /*0520*/  IABS R13, R0 ;  /* 0x00000000000d7213 */ /* 0x000fc80000000000 */
[----:B------:R-:W-:-:S13]  /*0530*/  ISETP.GT.U32.AND P0, PT, R7, R12, PT ;  /* 0x0000000c0700720c */ /* 0x000fda0003f04070 */
[----:B------:R-:W-:Y:S01]  /*0540*/  @!P0 IMAD.IADD R12, R12, 0x1, -R13 ;  /* 0x000000010c0c8824 */ /* 0x000fe200078e0a0d */
[----:B------:R-:W-:-:S04]  /*0550*/  ISETP.NE.AND P0, PT, R0, RZ, PT ;  /* 0x000000ff0000720c */ /* 0x000fc80003f05270 */
[----:B------:R-:W-:-:S13]  /*0560*/  ISETP.GT.U32.AND P1, PT, R7, R12, PT ;  /* 0x0000000c0700720c */ /* 0x000fda0003f24070 */
[----:B------:R-:W-:-:S05]  /*0570*/  @!P1 IMAD.IADD R12, R12, 0x1, -R13 ;  /* 0x000000010c0c9824 */ /* 0x000fca00078e0a0d */
[----:B------:R-:W-:Y:S02]  /*0580*/  @!P2 IADD3 R12, PT, PT, -R12, RZ, RZ ;  /* 0x000000ff0c0ca210 */ /* 0x000fe40007ffe1ff */
[----:B------:R-:W-:-:S04]  /*0590*/  @!P0 LOP3.LUT R12, RZ, R0, RZ, 0x33, !PT ;  /* 0x00000000ff0c8212 */ /* 0x000fc800078e33ff */
[----:B------:R-:W-:-:S13]  /*05a0*/  ISETP.GE.AND P0, PT, R12, R6, PT ;  /* 0x000000060c00720c */ /* 0x000fda0003f06270 */
[----:B------:R-:W-:Y:S05]  /*05b0*/  @P0 BRA `(.L_x_112) ;  /* 0x00000000002c0947 */ /* 0x000fea0003800000 */
[----:B0-----:R-:W-:Y:S01]  /*05c0*/  R2UR UR6, R16 ;  /* 0x00000000100672ca */ /* 0x001fe200000e0000 */
[----:B------:R-:W-:Y:S01]  /*05d0*/  IMAD.WIDE R18, R12, 0x4, R10 ;  /* 0x000000040c127825 */ /* 0x000fe200078e020a */
[----:B------:R-:W-:Y:S02]  /*05e0*/  R2UR UR7, R17 ;  /* 0x00000000110772ca */ /* 0x000fe400000e0000 */
[----:B------:R-:W-:Y:S01]  /*05f0*/  R2UR UR4, R16 ;  /* 0x00000000100472ca */ /* 0x000fe200000e0000 */
[----:B------:R-:W-:Y:S01]  /*0600*/  IMAD.WIDE R12, R5, 0x4, R8 ;  /* 0x00000004050c7825 */ /* 0x000fe200078e0208 */
[----:B------:R-:W-:-:S09]  /*0610*/  R2UR UR5, R17 ;  /* 0x00000000110572ca */ /* 0x000fd200000e0000 */
[----:B------:R-:W2:Y:S04]  /*0620*/  LDG.E R18, desc[UR6][R18.64] ;  /* 0x0000000612127981 */ /* 0x000ea8000c1e1900 */
[----:B------:R-:W2:Y:S02]  /*0630*/  LDG.E.CONSTANT R15, desc[UR4][R12.64] ;  /* 0x000000040c0f7981 */ /* 0x000ea4000c1e9900 */
[----:B--2---:R-:W-:-:S04]  /*0640*/  HFMA2 R15, R15, 1, 1, R18 ;  /* 0x3c003c000f0f7831 */ /* 0x004fc80000000012 */
[----:B------:R-:W-:-:S05]  /*0650*/  HMUL2 R15, R15, R3.H0_H0 ;  /* 0x200000030f0f7232 */ /* 0x000fca0000000000 */
[----:B------:R1:W-:Y:S02]  /*0660*/  STG.E desc[UR4][R12.64], R15 ;  /* 0x0000000f0c007986 */ /* 0x0003e4000c101904 */
.L_x_112:
[----:B------:R-:W-:Y:S05]  /*0670*/  BSYNC.RECONVERGENT B0 ;  /* 0x0000000000007941 */ /* 0x000fea0003800200 */
.L_x_111:
[----:B------:R-:W-:-:S05]  /*0680*/  IMAD.IADD R5, R4, 0x1, R5 ;  /* 0x0000000104057824 */ /* 0x000fca00078e0205 */
[----:B------:R-:W-:-:S13]  /*0690*/  ISETP.GE.AND P0, PT, R5, R2, PT ;  /* 0x000000020500720c */ /* 0x000fda0003f06270 */
[----:B------:R-:W-:Y:S05]  /*06a0*/  @!P0 BRA `(.L_x_113) ;  /* 0xfffffffc00808947 */ /* 0x000fea000383ffff */
[----:B------:R-:W-:Y:S05]  /*06b0*/  EXIT ;  /* 0x000000000000794d */ /* 0x000fea0003800000 */
.L_x_110:
[-C--:B------:R-:W-:Y:S01]  /*06c0*/  IABS R7, R0.reuse ;  /* 0x0000000000077213 */ /* 0x080fe20000000000 */
[----:B------:R-:W1:Y:S01]  /*06d0*/  LDC.64 R8, c[0x0][0x380] ;  /* 0x0000e000ff087b82 */ /* 0x000e620000000a00 */
[-C--:B------:R-:W-:Y:S02]  /*06e0*/  IABS R15, R0.reuse ;  /* 0x00000000000f7213 */ /* 0x080fe40000000000 */
[----:B------:R-:W2:Y:S01]  /*06f0*/  I2F.RP R12, R7 ;  /* 0x00000007000c7306 */ /* 0x000ea20000209400 */
[----:B------:R-:W-:Y:S02]  /*0700*/  ISETP.NE.AND P0, PT, R0, RZ, PT ;  /* 0x000000ff0000720c */ /* 0x000fe40003f05270 */
[----:B------:R-:W-:Y:S02]  /*0710*/  IABS R19, R0 ;  /* 0x0000000000137213 */ /* 0x000fe40000000000 */
[----:B------:R-:W-:-:S03]  /*0720*/  IADD3 R15, PT, PT, RZ, -R15, RZ ;  /* 0x8000000fff0f7210 */ /* 0x000fc60007ffe0ff */
[----:B--2---:R-:W2:Y:S02]  /*0730*/  MUFU.RCP R12, R12 ;  /* 0x0000000c000c7308 */ /* 0x004ea40000001000 */
[----:B--2---:R-:W-:-:S06]  /*0740*/  VIADD R10, R12, 0xffffffe ;  /* 0x0ffffffe0c0a7836 */ /* 0x004fcc0000000000 */
[----:B------:R2:W3:Y:S02]  /*0750*/  F2I.FTZ.U32.TRUNC.NTZ R11, R10 ;  /* 0x0000000a000b7305 */ /* 0x0004e4000021f000 */
[----:B--2---:R-:W-:Y:S02]  /*0760*/  IMAD.MOV.U32 R10, RZ, RZ, RZ ;  /* 0x000000ffff0a7224 */ /* 0x004fe400078e00ff */
[----:B---3--:R-:W-:-:S04]  /*0770*/  IMAD.MOV R14, RZ, RZ, -R11 ;  /* 0x000000ffff0e7224 */ /* 0x008fc800078e0a0b */
[----:B------:R-:W-:-:S04]  /*0780*/  IMAD R13, R14, R7, RZ ;  /* 0x000000070e0d7224 */ /* 0x000fc800078e02ff */
[----:B-1----:R-:W-:-:S07]  /*0790*/  IMAD.HI.U32 R14, R11, R13, R10 ;  /* 0x0000000d0b0e7227 */ /* 0x002fce00078e000a */
.L_x_116:
[----:B-1----:R-:W-:Y:S01]  /*07a0*/  IABS R11, R5 ;  /* 0x00000005000b7213 */ /* 0x002fe20000000000 */
[----:B------:R-:W-:Y:S01]  /*07b0*/  BSSY.RECONVERGENT B0, `(.L_x_114) ;  /* 0x0000012000007945 */ /* 0x000fe20003800200 */
[----:B------:R-:W-:-:S03]  /*07c0*/  ISETP.GE.AND P2, PT, R5, RZ, PT ;  /* 0x000000ff0500720c */ /* 0x000fc60003f46270 */
[----:B------:R-:W-:-:S04]  /*07d0*/  IMAD.HI.U32 R10, R14, R11, RZ ;  /* 0x0000000b0e0a7227 */ /* 0x000fc800078e00ff */
[----:B------:R-:W-:-:S05]  /*07e0*/  IMAD R10, R10, R15, R11 ;  /* 0x0000000f0a0a7224 */ /* 0x000fca00078e020b */
[----:B------:R-:W-:-:S13]  /*07f0*/  ISETP.GT.U32.AND P1, PT, R7, R10, PT ;  /* 0x0000000a0700720c */ /* 0x000fda0003f24070 */
[----:B------:R-:W-:-:S05]  /*0800*/  @!P1 IMAD.IADD R10, R10, 0x1, -R19 ;  /* 0x000000010a0a9824 */ /* 0x000fca00078e0a13 */
        /* <DEDUP_REMOVED lines=8> */
[----:B------:R-:W-:-:S13]  /*0890*/  R2UR UR5, R17 ;  /* 0x00000000110572ca */ /* 0x000fda00000e0000 */
[----:B------:R-:W2:Y:S02]  /*08a0*/  LDG.E.CONSTANT R12, desc[UR4][R10.64] ;  /* 0x000000040a0c7981 */ /* 0x000ea4000c1e9900 */
[----:B--2---:R-:W-:-:S05]  /*08b0*/  HMUL2 R13, R12, R3.H0_H0 ;  /* 0x200000030c0d7232 */ /* 0x004fca0000000000 */
[----:B------:R1:W-:Y:S02]  /*08c0*/  STG.E desc[UR4][R10.64], R13 ;  /* 0x0000000d0a007986 */ /* 0x0003e4000c101904 */
.L_x_115:
[----:B------:R-:W-:Y:S05]  /*08d0*/  BSYNC.RECONVERGENT B0 ;  /* 0x0000000000007941 */ /* 0x000fea0003800200 */
.L_x_114:
[----:B------:R-:W-:-:S05]  /*08e0*/  IMAD.IADD R5, R4, 0x1, R5 ;  /* 0x0000000104057824 */ /* 0x000fca00078e0205 */
[----:B------:R-:W-:-:S13]  /*08f0*/  ISETP.GE.AND P1, PT, R5, R2, PT ;  /* 0x000000020500720c */ /* 0x000fda0003f26270 */
[----:B------:R-:W-:Y:S05]  /*0900*/  @!P1 BRA `(.L_x_116) ;  /* 0xfffffffc00a49947 */ /* 0x000fea000383ffff */
[----:B------:R-:W-:Y:S05]  /*0910*/  EXIT ;  /* 0x000000000000794d */ /* 0x000fea0003800000 */
.L_x_117:
        /* <DEDUP_REMOVED lines=14> */
.L_x_133:


//--------------------- .nv.global.init           --------------------------
	.section	.nv.global.init,"aw",@progbits
.nv.global.init:
	.type		$str,@object
	.size		$str,($str$2 - $str)
$str:
        /*0000*/ 	.byte	0x76, 0x6f, 0x63, 0x61, 0x62, 0x5f, 0x73, 0x69, 0x7a, 0x65, 0x20, 0x25, 0x20, 0x32, 0x20, 0x3d
        /*0010*/ 	.byte	0x3d, 0x20, 0x30, 0x00
	.type		$str$2,@object
	.size		$str$2,($str$4 - $str$2)
$str$2:
        /*0014*/ 	.byte	0x76, 0x6f, 0x63, 0x61, 0x62, 0x5f, 0x73, 0x69, 0x7a, 0x65, 0x5f, 0x70, 0x61, 0x64, 0x64, 0x65
        /*0024*/ 	.byte	0x64, 0x20, 0x25, 0x20, 0x32, 0x20, 0x3d, 0x3d, 0x20, 0x30, 0x00
	.type		$str$4,@object
	.size		$str$4,($str$1 - $str$4)
$str$4:
        /*002f*/ 	.byte	0x70, 0x65, 0x6e, 0x61, 0x6c, 0x74, 0x79, 0x5f, 0x69, 0x6e, 0x64, 0x65, 0x78, 0x20, 0x3c, 0x20
        /*003f*/ 	.byte	0x76, 0x6f, 0x63, 0x61, 0x62, 0x5f, 0x73, 0x69, 0x7a, 0x65, 0x00
	.type		$str$1,@object
	.size		$str$1,(__unnamed_1 - $str$1)
$str$1:
        /*004a*/ 	.byte	0x2f, 0x74, 0x6d, 0x70, 0x2f, 0x6f, 0x73, 0x73, 0x5f, 0x6b, 0x65, 0x72, 0x6e, 0x65, 0x6c, 0x73
        /*005a*/ 	.byte	0x5f, 0x73, 0x72, 0x63, 0x2f, 0x66, 0x61, 0x73, 0x74, 0x65, 0x72, 0x5f, 0x74, 0x72, 0x61, 0x6e
        /*006a*/ 	.byte	0x73, 0x66, 0x6f, 0x72, 0x6d, 0x65, 0x72, 0x2f, 0x73, 0x72, 0x63, 0x2f, 0x66, 0x61, 0x73, 0x74
        /*007a*/ 	.byte	0x65, 0x72, 0x74, 0x72, 0x61, 0x6e, 0x73, 0x66, 0x6f, 0x72, 0x6d, 0x65, 0x72, 0x2f, 0x6b, 0x65
        /*008a*/ 	.byte	0x72, 0x6e, 0x65, 0x6c, 0x73, 0x2f, 0x73, 0x61, 0x6d, 0x70, 0x6c, 0x69, 0x6e, 0x67, 0x5f, 0x70
        /*009a*/ 	.byte	0x65, 0x6e, 0x61, 0x6c, 0x74, 0x79, 0x5f, 0x6b, 0x65, 0x72, 0x6e, 0x65, 0x6c, 0x73, 0x2e, 0x63
        /*00aa*/ 	.byte	0x75, 0x00
	.type		__unnamed_1,@object
	.size		__unnamed_1,(__unnamed_2 - __unnamed_1)
__unnamed_1:
        /*00ac*/ 	.byte	0x76, 0x6f, 0x69, 0x64, 0x20, 0x66, 0x61, 0x73, 0x74, 0x65, 0x72, 0x74, 0x72, 0x61, 0x6e, 0x73
        /*00bc*/ 	.byte	0x66, 0x6f, 0x72, 0x6d, 0x65, 0x72, 0x3a, 0x3a, 0x61, 0x70, 0x70, 0x6c, 0x79, 0x54, 0x65, 0x6d
        /*00cc*/ 	.byte	0x70, 0x65, 0x72, 0x61, 0x74, 0x75, 0x72, 0x65, 0x50, 0x65, 0x6e, 0x61, 0x6c, 0x74, 0x79, 0x28
        /*00dc*/ 	.byte	0x54, 0x20, 0x2a, 0x2c, 0x20, 0x63, 0x6f, 0x6e, 0x73, 0x74, 0x20, 0x54, 0x20, 0x2a, 0x2c, 0x20
        /*00ec*/ 	.byte	0x66, 0x6c, 0x6f, 0x61, 0x74, 0x2c, 0x20, 0x69, 0x6e, 0x74, 0x2c, 0x20, 0x69, 0x6e, 0x74, 0x2c
        /*00fc*/ 	.byte	0x20, 0x69, 0x6e, 0x74, 0x29, 0x20, 0x5b, 0x77, 0x69, 0x74, 0x68, 0x20, 0x54, 0x20, 0x3d, 0x20
        /*010c*/ 	.byte	0x5f, 0x5f, 0x68, 0x61, 0x6c, 0x66, 0x32, 0x5d, 0x00
	.type		__unnamed_2,@object
	.size		__unnamed_2,(__unnamed_3 - __unnamed_2)
__unnamed_2:
        /*0115*/ 	.byte	0x76, 0x6f, 0x69, 0x64, 0x20, 0x66, 0x61, 0x73, 0x74, 0x65, 0x72, 0x74, 0x72, 0x61, 0x6e, 0x73
        /*0125*/ 	.byte	0x66, 0x6f, 0x72, 0x6d, 0x65, 0x72, 0x3a, 0x3a, 0x62, 0x61, 0x74, 0x63, 0x68, 0x41, 0x70, 0x70
        /*0135*/ 	.byte	0x6c, 0x79, 0x54, 0x65, 0x6d, 0x70, 0x65, 0x72, 0x61, 0x74, 0x75, 0x72, 0x65, 0x50, 0x65, 0x6e
        /*0145*/ 	.byte	0x61, 0x6c, 0x74, 0x79, 0x5f, 0x68, 0x32, 0x28, 0x5f, 0x5f, 0x68, 0x61, 0x6c, 0x66, 0x32, 0x20
        /*0155*/ 	.byte	0x2a, 0x2c, 0x20, 0x63, 0x6f, 0x6e, 0x73, 0x74, 0x20, 0x5f, 0x5f, 0x68, 0x61, 0x6c, 0x66, 0x32
        /*0165*/ 	.byte	0x20, 0x2a, 0x2c, 0x20, 0x63, 0x6f, 0x6e, 0x73, 0x74, 0x20, 0x66, 0x6c, 0x6f, 0x61, 0x74, 0x20
        /*0175*/ 	.byte	0x2a, 0x2c, 0x20, 0x69, 0x6e, 0x74, 0x2c, 0x20, 0x69, 0x6e, 0x74, 0x2c, 0x20, 0x69, 0x6e, 0x74
        /*0185*/ 	.byte	0x29, 0x00
	.type		__unnamed_3,@object
	.size		__unnamed_3,(__unnamed_5 - __unnamed_3)
__unnamed_3:
        /*0187*/ 	.byte	0x76, 0x6f, 0x69, 0x64, 0x20, 0x66, 0x61, 0x73, 0x74, 0x65, 0x72, 0x74, 0x72, 0x61, 0x6e, 0x73
        /* <DEDUP_REMOVED lines=14> */
        /*0277*/ 	.byte	0x65, 0x5d, 0x00
	.type		__unnamed_5,@object
	.size		__unnamed_5,(__unnamed_4 - __unnamed_5)
__unnamed_5:
        /* <DEDUP_REMOVED lines=15> */
        /*036a*/ 	.byte	0x76, 0x65, 0x5d, 0x00
	.type		__unnamed_4,@object
	.size		__unnamed_4,(__unnamed_6 - __unnamed_4)
__unnamed_4:
        /* <DEDUP_REMOVED lines=15> */
        /*045e*/ 	.byte	0x69, 0x63, 0x61, 0x74, 0x69, 0x76, 0x65, 0x5d, 0x00
	.type		__unnamed_6,@object
	.size		__unnamed_6,(.L_5 - __unnamed_6)
__unnamed_6:
        /* <DEDUP_REMOVED lines=15> */
        /*0557*/ 	.byte	0x6c, 0x69, 0x63, 0x61, 0x74, 0x69, 0x76, 0x65, 0x5d, 0x00
.L_5:


//--------------------- .nv.shared._ZN17fastertransformer26batchApplyMinLengthPenaltyI6__halfEEvPT_PKiS5_S5_ii --------------------------
	.section	.nv.shared._ZN17fastertransformer26batchApplyMinLengthPenaltyI6__halfEEvPT_PKiS5_S5_ii,"aw",@nobits
	.sectionflags	@""
	.align	16
	.zero		1024


//--------------------- .nv.shared.reserved.0     --------------------------
	.section	.nv.shared.reserved.0,"aw",@nobits
	.weak		__nv_reservedSMEM_offset_0_alias
	.size		__nv_reservedSMEM_offset_0_alias, 0, 64
	.other		__nv_reservedSMEM_offset_0_alias,@"STO_CUDA_RESERVED_SHARED STV_DEFAULT"
__nv_reservedSMEM_offset_0_alias:
	.zero		0
	.zero		64


//--------------------- .nv.shared._ZN17fastertransformer26batchApplyMinLengthPenaltyIfEEvPT_PKiS4_S4_ii --------------------------
	.section	.nv.shared._ZN17fastertransformer26batchApplyMinLengthPenaltyIfEEvPT_PKiS4_S4_ii,"aw",@nobits
	.sectionflags	@""
	.align	16
	.zero		1024


//--------------------- .nv.shared._ZN17fastertransformer27batchApplyRepetitionPenaltyI6__halfLNS_21RepetitionPenaltyTypeE1EEEvPT_PKfPKiiiS8_ii --------------------------
	.section	.nv.shared._ZN17fastertransformer27batchApplyRepetitionPenaltyI6__halfLNS_21RepetitionPenaltyTypeE1EEEvPT_PKfPKiiiS8_ii,"aw",@nobits
	.sectionflags	@""
	.align	16
	.zero		1024


//--------------------- .nv.shared._ZN17fastertransformer27batchApplyRepetitionPenaltyI6__halfLNS_21RepetitionPenaltyTypeE0EEEvPT_PKfPKiiiS8_ii --------------------------
	.section	.nv.shared._ZN17fastertransformer27batchApplyRepetitionPenaltyI6__halfLNS_21RepetitionPenaltyTypeE0EEEvPT_PKfPKiiiS8_ii,"aw",@nobits
	.sectionflags	@""
	.align	16
	.zero		1024


//--------------------- .nv.shared._ZN17fastertransformer27batchApplyRepetitionPenaltyIfLNS_21RepetitionPenaltyTypeE1EEEvPT_PKfPKiiiS7_ii --------------------------
	.section	.nv.shared._ZN17fastertransformer27batchApplyRepetitionPenaltyIfLNS_21RepetitionPenaltyTypeE1EEEvPT_PKfPKiiiS7_ii,"aw",@nobits
	.sectionflags	@""
	.align	16
	.zero		1024


//--------------------- .nv.shared._ZN17fastertransformer27batchApplyRepetitionPenaltyIfLNS_21RepetitionPenaltyTypeE0EEEvPT_PKfPKiiiS7_ii --------------------------
	.section	.nv.shared._ZN17fastertransformer27batchApplyRepetitionPenaltyIfLNS_21RepetitionPenaltyTypeE0EEEvPT_PKfPKiiiS7_ii,"aw",@nobits
	.sectionflags	@""
	.align	16
	.zero		1024


//--------------------- .nv.shared._ZN17fastertransformer22applyRepetitionPenaltyI6__halfLNS_21RepetitionPenaltyTypeE1EEEvPT_fPKiPiiiiiS6_ii --------------------------
	.section	.nv.shared._ZN17fastertransformer22applyRepetitionPenaltyI6__halfLNS_21RepetitionPenaltyTypeE1EEEvPT_fPKiPiiiiiS6_ii,"aw",@nobits
	.sectionflags	@""
	.align	16
	.zero		1024


//--------------------- .nv.shared._ZN17fastertransformer22applyRepetitionPenaltyI6__halfLNS_21RepetitionPenaltyTypeE0EEEvPT_fPKiPiiiiiS6_ii --------------------------
	.section	.nv.shared._ZN17fastertransformer22applyRepetitionPenaltyI6__halfLNS_21RepetitionPenaltyTypeE0EEEvPT_fPKiPiiiiiS6_ii,"aw",@nobits
	.sectionflags	@""
	.align	16
	.zero		1024


//--------------------- .nv.shared._ZN17fastertransformer22applyRepetitionPenaltyIfLNS_21RepetitionPenaltyTypeE1EEEvPT_fPKiPiiiiiS5_ii --------------------------
	.section	.nv.shared._ZN17fastertransformer22applyRepetitionPenaltyIfLNS_21RepetitionPenaltyTypeE1EEEvPT_fPKiPiiiiiS5_ii,"aw",@nobits
	.sectionflags	@""
	.align	16
	.zero		1024


//--------------------- .nv.shared._ZN17fastertransformer22applyRepetitionPenaltyIfLNS_21RepetitionPenaltyTypeE0EEEvPT_fPKiPiiiiiS5_ii --------------------------
	.section	.nv.shared._ZN17fastertransformer22applyRepetitionPenaltyIfLNS_21RepetitionPenaltyTypeE0EEEvPT_fPKiPiiiiiS5_ii,"aw",@nobits
	.sectionflags	@""
	.align	16
	.zero		1024


//--------------------- .nv.shared._ZN17fastertransformer28batchApplyTemperaturePenaltyI6__halfEEvPT_PKS2_PKfiii --------------------------
	.section	.nv.shared._ZN17fastertransformer28batchApplyTemperaturePenaltyI6__halfEEvPT_PKS2_PKfiii,"aw",@nobits
	.sectionflags	@""
	.align	16
	.zero		1024


//--------------------- .nv.shared._ZN17fastertransformer28batchApplyTemperaturePenaltyIfEEvPT_PKS1_PKfiii --------------------------
	.section	.nv.shared._ZN17fastertransformer28batchApplyTemperaturePenaltyIfEEvPT_PKS1_PKfiii,"aw",@nobits
	.sectionflags	@""
	.align	16
	.zero		1024


//--------------------- .nv.shared._ZN17fastertransformer23applyTemperaturePenaltyI6__halfEEvPT_PKS2_fiii --------------------------
	.section	.nv.shared._ZN17fastertransformer23applyTemperaturePenaltyI6__halfEEvPT_PKS2_fiii,"aw",@nobits
	.sectionflags	@""
	.align	16
	.zero		1024


//--------------------- .nv.shared._ZN17fastertransformer23applyTemperaturePenaltyIfEEvPT_PKS1_fiii --------------------------
	.section	.nv.shared._ZN17fastertransformer23applyTemperaturePenaltyIfEEvPT_PKS1_fiii,"aw",@nobits
	.sectionflags	@""
	.align	16
	.zero		1024


//--------------------- .nv.shared._ZN17fastertransformer31batchApplyTemperaturePenalty_h2EP7__half2PKS0_PKfiii --------------------------
	.section	.nv.shared._ZN17fastertransformer31batchApplyTemperaturePenalty_h2EP7__half2PKS0_PKfiii,"aw",@nobits
	.sectionflags	@""
	.align	16
	.zero		1024


//--------------------- .nv.shared._ZN17fastertransformer23applyTemperaturePenaltyI7__half2EEvPT_PKS2_fiii --------------------------
	.section	.nv.shared._ZN17fastertransformer23applyTemperaturePenaltyI7__half2EEvPT_PKS2_fiii,"aw",@nobits
	.sectionflags	@""
	.align	16
	.zero		1024


//--------------------- .nv.constant0._ZN17fastertransformer26batchApplyMinLengthPenaltyI6__halfEEvPT_PKiS5_S5_ii --------------------------
	.section	.nv.constant0._ZN17fastertransformer26batchApplyMinLengthPenaltyI6__halfEEvPT_PKiS5_S5_ii,"a",@progbits
	.sectionflags	@""
	.align	4
.nv.constant0._ZN17fastertransformer26batchApplyMinLengthPenaltyI6__halfEEvPT_PKiS5_S5_ii:
	.zero		936


//--------------------- .nv.constant0._ZN17fastertransformer26batchApplyMinLengthPenaltyIfEEvPT_PKiS4_S4_ii --------------------------
	.section	.nv.constant0._ZN17fastertransformer26batchApplyMinLengthPenaltyIfEEvPT_PKiS4_S4_ii,"a",@progbits
	.sectionflags	@""
	.align	4
.nv.constant0._ZN17fastertransformer26batchApplyMinLengthPenaltyIfEEvPT_PKiS4_S4_ii:
	.zero		936


//--------------------- .nv.constant0._ZN17fastertransformer27batchApplyRepetitionPenaltyI6__halfLNS_21RepetitionPenaltyTypeE1EEEvPT_PKfPKiiiS8_ii --------------------------
	.section	.nv.constant0._ZN17fastertransformer27batchApplyRepetitionPenaltyI6__halfLNS_21RepetitionPenaltyTypeE1EEEvPT_PKfPKiiiS8_ii,"a",@progbits
	.sectionflags	@""
	.align	4
.nv.constant0._ZN17fastertransformer27batchApplyRepetitionPenaltyI6__halfLNS_21RepetitionPenaltyTypeE1EEEvPT_PKfPKiiiS8_ii:
	.zero		944


//--------------------- .nv.constant0._ZN17fastertransformer27batchApplyRepetitionPenaltyI6__halfLNS_21RepetitionPenaltyTypeE0EEEvPT_PKfPKiiiS8_ii --------------------------
	.section	.nv.constant0._ZN17fastertransformer27batchApplyRepetitionPenaltyI6__halfLNS_21RepetitionPenaltyTypeE0EEEvPT_PKfPKiiiS8_ii,"a",@progbits
	.sectionflags	@""
	.align	4
.nv.constant0._ZN17fastertransformer27batchApplyRepetitionPenaltyI6__halfLNS_21RepetitionPenaltyTypeE0EEEvPT_PKfPKiiiS8_ii:
	.zero		944


//--------------------- .nv.constant0._ZN17fastertransformer27batchApplyRepetitionPenaltyIfLNS_21RepetitionPenaltyTypeE1EEEvPT_PKfPKiiiS7_ii --------------------------
	.section	.nv.constant0._ZN17fastertransformer27batchApplyRepetitionPenaltyIfLNS_21RepetitionPenaltyTypeE1EEEvPT_PKfPKiiiS7_ii,"a",@progbits
	.sectionflags	@""
	.align	4
.nv.constant0._ZN17fastertransformer27batchApplyRepetitionPenaltyIfLNS_21RepetitionPenaltyTypeE1EEEvPT_PKfPKiiiS7_ii:
	.zero		944


//--------------------- .nv.constant0._ZN17fastertransformer27batchApplyRepetitionPenaltyIfLNS_21RepetitionPenaltyTypeE0EEEvPT_PKfPKiiiS7_ii --------------------------
	.section	.nv.constant0._ZN17fastertransformer27batchApplyRepetitionPenaltyIfLNS_21RepetitionPenaltyTypeE0EEEvPT_PKfPKiiiS7_ii,"a",@progbits
	.sectionflags	@""
	.align	4
.nv.constant0._ZN17fastertransformer27batchApplyRepetitionPenaltyIfLNS_21RepetitionPenaltyTypeE0EEEvPT_PKfPKiiiS7_ii:
	.zero		944


//--------------------- .nv.constant0._ZN17fastertransformer22applyRepetitionPenaltyI6__halfLNS_21RepetitionPenaltyTypeE1EEEvPT_fPKiPiiiiiS6_ii --------------------------
	.section	.nv.constant0._ZN17fastertransformer22applyRepetitionPenaltyI6__halfLNS_21RepetitionPenaltyTypeE1EEEvPT_fPKiPiiiiiS6_ii,"a",@progbits
	.sectionflags	@""
	.align	4
.nv.constant0._ZN17fastertransformer22applyRepetitionPenaltyI6__halfLNS_21RepetitionPenaltyTypeE1EEEvPT_fPKiPiiiiiS6_ii:
	.zero		960


//--------------------- .nv.constant0._ZN17fastertransformer22applyRepetitionPenaltyI6__halfLNS_21RepetitionPenaltyTypeE0EEEvPT_fPKiPiiiiiS6_ii --------------------------
	.section	.nv.constant0._ZN17fastertransformer22applyRepetitionPenaltyI6__halfLNS_21RepetitionPenaltyTypeE0EEEvPT_fPKiPiiiiiS6_ii,"a",@progbits
	.sectionflags	@""
	.align	4
.nv.constant0._ZN17fastertransformer22applyRepetitionPenaltyI6__halfLNS_21RepetitionPenaltyTypeE0EEEvPT_fPKiPiiiiiS6_ii:
	.zero		960


//--------------------- .nv.constant0._ZN17fastertransformer22applyRepetitionPenaltyIfLNS_21RepetitionPenaltyTypeE1EEEvPT_fPKiPiiiiiS5_ii --------------------------
	.section	.nv.constant0._ZN17fastertransformer22applyRepetitionPenaltyIfLNS_21RepetitionPenaltyTypeE1EEEvPT_fPKiPiiiiiS5_ii,"a",@progbits
	.sectionflags	@""
	.align	4
.nv.constant0._ZN17fastertransformer22applyRepetitionPenaltyIfLNS_21RepetitionPenaltyTypeE1EEEvPT_fPKiPiiiiiS5_ii:
	.zero		960


//--------------------- .nv.constant0._ZN17fastertransformer22applyRepetitionPenaltyIfLNS_21RepetitionPenaltyTypeE0EEEvPT_fPKiPiiiiiS5_ii --------------------------
	.section	.nv.constant0._ZN17fastertransformer22applyRepetitionPenaltyIfLNS_21RepetitionPenaltyTypeE0EEEvPT_fPKiPiiiiiS5_ii,"a",@progbits
	.sectionflags	@""
	.align	4
.nv.constant0._ZN17fastertransformer22applyRepetitionPenaltyIfLNS_21RepetitionPenaltyTypeE0EEEvPT_fPKiPiiiiiS5_ii:
	.zero		960


//--------------------- .nv.constant0._ZN17fastertransformer28batchApplyTemperaturePenaltyI6__halfEEvPT_PKS2_PKfiii --------------------------
	.section	.nv.constant0._ZN17fastertransformer28batchApplyTemperaturePenaltyI6__halfEEvPT_PKS2_PKfiii,"a",@progbits
	.sectionflags	@""
	.align	4
.nv.constant0._ZN17fastertransformer28batchApplyTemperaturePenaltyI6__halfEEvPT_PKS2_PKfiii:
	.zero		932


//--------------------- .nv.constant0._ZN17fastertransformer28batchApplyTemperaturePenaltyIfEEvPT_PKS1_PKfiii --------------------------
	.section	.nv.constant0._ZN17fastertransformer28batchApplyTemperaturePenaltyIfEEvPT_PKS1_PKfiii,"a",@progbits
	.sectionflags	@""
	.align	4
.nv.constant0._ZN17fastertransformer28batchApplyTemperaturePenaltyIfEEvPT_PKS1_PKfiii:
	.zero		932


//--------------------- .nv.constant0._ZN17fastertransformer23applyTemperaturePenaltyI6__halfEEvPT_PKS2_fiii --------------------------
	.section	.nv.constant0._ZN17fastertransformer23applyTemperaturePenaltyI6__halfEEvPT_PKS2_fiii,"a",@progbits
	.sectionflags	@""
	.align	4
.nv.constant0._ZN17fastertransformer23applyTemperaturePenaltyI6__halfEEvPT_PKS2_fiii:
	.zero		928


//--------------------- .nv.constant0._ZN17fastertransformer23applyTemperaturePenaltyIfEEvPT_PKS1_fiii --------------------------
	.section	.nv.constant0._ZN17fastertransformer23applyTemperaturePenaltyIfEEvPT_PKS1_fiii,"a",@progbits
	.sectionflags	@""
	.align	4
.nv.constant0._ZN17fastertransformer23applyTemperaturePenaltyIfEEvPT_PKS1_fiii:
	.zero		928


//--------------------- .nv.constant0._ZN17fastertransformer31batchApplyTemperaturePenalty_h2EP7__half2PKS0_PKfiii --------------------------
	.section	.nv.constant0._ZN17fastertransformer31batchApplyTemperaturePenalty_h2EP7__half2PKS0_PKfiii,"a",@progbits
	.sectionflags	@""
	.align	4
.nv.constant0._ZN17fastertransformer31batchApplyTemperaturePenalty_h2EP7__half2PKS0_PKfiii:
	.zero		932


//--------------------- .nv.constant0._ZN17fastertransformer23applyTemperaturePenaltyI7__half2EEvPT_PKS2_fiii --------------------------
	.section	.nv.constant0._ZN17fastertransformer23applyTemperaturePenaltyI7__half2EEvPT_PKS2_fiii,"a",@progbits
	.sectionflags	@""
	.align	4
.nv.constant0._ZN17fastertransformer23applyTemperaturePenaltyI7__half2EEvPT_PKS2_fiii:
	.zero		928


//--------------------- SYMBOLS --------------------------

	.type		.nv.reservedSmem.offset0,@object
	.size		.nv.reservedSmem.offset0,0x4
	.type		.nv.reservedSmem.cap,@object
	.size		.nv.reservedSmem.cap,0x4
	.type		__assertfail,@function
